	.target	sm_90a

	.elftype	@"ET_EXEC"


//--------------------- .note.nv.tkinfo           --------------------------
	.section	.note.nv.tkinfo,"",@"SHT_NOTE"
	.sectionflags	@"SHF_NOTE_NV_TKINFO"
	.tkinfo
        /*0018*/ 	.word	0x00000002
        /*0030*/ 	.string	""
        /*0030*/ 	.string	"ptxas"
        /*0030*/ 	.string	"Cuda compilation tools, release 13.0, V13.0.88"
        /*0030*/ 	.string	"Build cuda_13.0.r13.0/compiler.36424714_0"
        /*0030*/ 	.string	"-arch sm_90a -m 64 "



//--------------------- .note.nv.cuinfo           --------------------------
	.section	.note.nv.cuinfo,"",@"SHT_NOTE"
	.sectionflags	@"SHF_NOTE_NV_CUINFO"
        /*0018*/ 	.short	0x0002
        /*001a*/ 	.short	0x005a
        /*001c*/ 	.short	0x0082
	.zero		2


//--------------------- .nv.info                  --------------------------
	.section	.nv.info,"",@"SHT_CUDA_INFO"
	.align	4


	//----- nvinfo : EIATTR_REGCOUNT
	.align		4
        /*0000*/ 	.byte	0x04, 0x2f
        /*0002*/ 	.short	(.L_15 - .L_14)
	.align		4
.L_14:
        /*0004*/ 	.word	index@(_ZN7cutlass13device_kernelINS_4gemm6kernel13GemmUniversalIN4cute5tupleIJiiiiEEENS1_10collective13CollectiveMmaINS1_34MainloopSm90TmaGmmaWarpSpecializedILi4ENS5_IJNS4_1CILi1EEESB_SB_EEENS1_35KernelTmaWarpSpecializedCooperativeEEENS5_IJNSA_ILi256EEENSA_ILi64EEESG_EEENS_10tfloat32_tENS5_IJlSB_lEEESI_SJ_NS4_8TiledMMAINS4_8MMA_AtomIJNS4_4SM904GMMA29MMA_64x64x8_F32TF32TF32_SS_TNILNSN_7ScaleInE1ELSP_1EEEEEENS4_6LayoutINS5_IJNSA_ILi2EEESB_SB_EEENS5_IJSB_NSA_ILi0EEESV_EEEEENS5_IJNS4_10UnderscoreESY_SY_EEEEENS4_13SM90_TMA_LOADENS4_14ComposedLayoutINS4_7SwizzleILi3ELi4ELi3EEENS4_18smem_ptr_flag_bitsILi32EEENSS_INS5_IJNSA_ILi8EEENSA_ILi32EEEEEENS5_IJS18_SB_EEEEEEEvNS4_8identityES11_S1C_vS1D_EENS_8epilogue10collective6detail29Sm90TmaWarpSpecializedAdapterINS1G_15DefaultEpilogueISI_SJ_SJ_NS1F_6thread17LinearCombinationISI_Li1EffLNS1K_9ScaleType4KindE0ELNS_15FloatRoundStyleE2ESI_EENS1_15EpilogueDefaultEEEEEvvEEEEvNT_6ParamsE)
        /*0008*/ 	.word	0x000000a8


	//----- nvinfo : EIATTR_FRAME_SIZE
	.align		4
.L_15:
        /*000c*/ 	.byte	0x04, 0x11
        /*000e*/ 	.short	(.L_17 - .L_16)
	.align		4
.L_16:
        /*0010*/ 	.word	index@(_ZN7cutlass13device_kernelINS_4gemm6kernel13GemmUniversalIN4cute5tupleIJiiiiEEENS1_10collective13CollectiveMmaINS1_34MainloopSm90TmaGmmaWarpSpecializedILi4ENS5_IJNS4_1CILi1EEESB_SB_EEENS1_35KernelTmaWarpSpecializedCooperativeEEENS5_IJNSA_ILi256EEENSA_ILi64EEESG_EEENS_10tfloat32_tENS5_IJlSB_lEEESI_SJ_NS4_8TiledMMAINS4_8MMA_AtomIJNS4_4SM904GMMA29MMA_64x64x8_F32TF32TF32_SS_TNILNSN_7ScaleInE1ELSP_1EEEEEENS4_6LayoutINS5_IJNSA_ILi2EEESB_SB_EEENS5_IJSB_NSA_ILi0EEESV_EEEEENS5_IJNS4_10UnderscoreESY_SY_EEEEENS4_13SM90_TMA_LOADENS4_14ComposedLayoutINS4_7SwizzleILi3ELi4ELi3EEENS4_18smem_ptr_flag_bitsILi32EEENSS_INS5_IJNSA_ILi8EEENSA_ILi32EEEEEENS5_IJS18_SB_EEEEEEEvNS4_8identityES11_S1C_vS1D_EENS_8epilogue10collective6detail29Sm90TmaWarpSpecializedAdapterINS1G_15DefaultEpilogueISI_SJ_SJ_NS1F_6thread17LinearCombinationISI_Li1EffLNS1K_9ScaleType4KindE0ELNS_15FloatRoundStyleE2ESI_EENS1_15EpilogueDefaultEEEEEvvEEEEvNT_6ParamsE)
        /*0014*/ 	.word	0x00000000


	//----- nvinfo : EIATTR_MIN_STACK_SIZE
	.align		4
.L_17:
        /*0018*/ 	.byte	0x04, 0x12
        /*001a*/ 	.short	(.L_19 - .L_18)
	.align		4
.L_18:
        /*001c*/ 	.word	index@(_ZN7cutlass13device_kernelINS_4gemm6kernel13GemmUniversalIN4cute5tupleIJiiiiEEENS1_10collective13CollectiveMmaINS1_34MainloopSm90TmaGmmaWarpSpecializedILi4ENS5_IJNS4_1CILi1EEESB_SB_EEENS1_35KernelTmaWarpSpecializedCooperativeEEENS5_IJNSA_ILi256EEENSA_ILi64EEESG_EEENS_10tfloat32_tENS5_IJlSB_lEEESI_SJ_NS4_8TiledMMAINS4_8MMA_AtomIJNS4_4SM904GMMA29MMA_64x64x8_F32TF32TF32_SS_TNILNSN_7ScaleInE1ELSP_1EEEEEENS4_6LayoutINS5_IJNSA_ILi2EEESB_SB_EEENS5_IJSB_NSA_ILi0EEESV_EEEEENS5_IJNS4_10UnderscoreESY_SY_EEEEENS4_13SM90_TMA_LOADENS4_14ComposedLayoutINS4_7SwizzleILi3ELi4ELi3EEENS4_18smem_ptr_flag_bitsILi32EEENSS_INS5_IJNSA_ILi8EEENSA_ILi32EEEEEENS5_IJS18_SB_EEEEEEEvNS4_8identityES11_S1C_vS1D_EENS_8epilogue10collective6detail29Sm90TmaWarpSpecializedAdapterINS1G_15DefaultEpilogueISI_SJ_SJ_NS1F_6thread17LinearCombinationISI_Li1EffLNS1K_9ScaleType4KindE0ELNS_15FloatRoundStyleE2ESI_EENS1_15EpilogueDefaultEEEEEvvEEEEvNT_6ParamsE)
        /*0020*/ 	.word	0x00000000
.L_19:


//--------------------- .nv.compat                --------------------------
	.section	.nv.compat,"",@"SHT_CUDA_COMPAT_INFO"
	.align	4
        /*0000*/ 	.byte	0x02, 0x09, 0x01, 0x00, 0x02, 0x02, 0x04, 0x00, 0x02, 0x05, 0x05, 0x00, 0x03, 0x07, 0x01, 0x01
        /*0010*/ 	.byte	0x02, 0x03, 0x01, 0x00, 0x02, 0x06, 0x01, 0x00, 0x04, 0x0b, 0x08, 0x00, 0x00, 0x00, 0x00, 0x00
        /*0020*/ 	.byte	0x00, 0x00, 0x00, 0x00


//--------------------- .nv.info._ZN7cutlass13device_kernelINS_4gemm6kernel13GemmUniversalIN4cute5tupleIJiiiiEEENS1_10collective13CollectiveMmaINS1_34MainloopSm90TmaGmmaWarpSpecializedILi4ENS5_IJNS4_1CILi1EEESB_SB_EEENS1_35KernelTmaWarpSpecializedCooperativeEEENS5_IJNSA_ILi256EEENSA_ILi64EEESG_EEENS_10tfloat32_tENS5_IJlSB_lEEESI_SJ_NS4_8TiledMMAINS4_8MMA_AtomIJNS4_4SM904GMMA29MMA_64x64x8_F32TF32TF32_SS_TNILNSN_7ScaleInE1ELSP_1EEEEEENS4_6LayoutINS5_IJNSA_ILi2EEESB_SB_EEENS5_IJSB_NSA_ILi0EEESV_EEEEENS5_IJNS4_10UnderscoreESY_SY_EEEEENS4_13SM90_TMA_LOADENS4_14ComposedLayoutINS4_7SwizzleILi3ELi4ELi3EEENS4_18smem_ptr_flag_bitsILi32EEENSS_INS5_IJNSA_ILi8EEENSA_ILi32EEEEEENS5_IJS18_SB_EEEEEEEvNS4_8identityES11_S1C_vS1D_EENS_8epilogue10collective6detail29Sm90TmaWarpSpecializedAdapterINS1G_15DefaultEpilogueISI_SJ_SJ_NS1F_6thread17LinearCombinationISI_Li1EffLNS1K_9ScaleType4KindE0ELNS_15FloatRoundStyleE2ESI_EENS1_15EpilogueDefaultEEEEEvvEEEEvNT_6ParamsE --------------------------
	.section	.nv.info._ZN7cutlass13device_kernelINS_4gemm6kernel13GemmUniversalIN4cute5tupleIJiiiiEEENS1_10collective13CollectiveMmaINS1_34MainloopSm90TmaGmmaWarpSpecializedILi4ENS5_IJNS4_1CILi1EEESB_SB_EEENS1_35KernelTmaWarpSpecializedCooperativeEEENS5_IJNSA_ILi256EEENSA_ILi64EEESG_EEENS_10tfloat32_tENS5_IJlSB_lEEESI_SJ_NS4_8TiledMMAINS4_8MMA_AtomIJNS4_4SM904GMMA29MMA_64x64x8_F32TF32TF32_SS_TNILNSN_7ScaleInE1ELSP_1EEEEEENS4_6LayoutINS5_IJNSA_ILi2EEESB_SB_EEENS5_IJSB_NSA_ILi0EEESV_EEEEENS5_IJNS4_10UnderscoreESY_SY_EEEEENS4_13SM90_TMA_LOADENS4_14ComposedLayoutINS4_7SwizzleILi3ELi4ELi3EEENS4_18smem_ptr_flag_bitsILi32EEENSS_INS5_IJNSA_ILi8EEENSA_ILi32EEEEEENS5_IJS18_SB_EEEEEEEvNS4_8identityES11_S1C_vS1D_EENS_8epilogue10collective6detail29Sm90TmaWarpSpecializedAdapterINS1G_15DefaultEpilogueISI_SJ_SJ_NS1F_6thread17LinearCombinationISI_Li1EffLNS1K_9ScaleType4KindE0ELNS_15FloatRoundStyleE2ESI_EENS1_15EpilogueDefaultEEEEEvvEEEEvNT_6ParamsE,"",@"SHT_CUDA_INFO"
	.sectionflags	@""
	.align	4


	//----- nvinfo : EIATTR_CUDA_API_VERSION
	.align		4
        /*0000*/ 	.byte	0x04, 0x37
        /*0002*/ 	.short	(.L_21 - .L_20)
.L_20:
        /*0004*/ 	.word	0x00000082


	//----- nvinfo : EIATTR_KPARAM_INFO
	.align		4
.L_21:
        /*0008*/ 	.byte	0x04, 0x17
        /*000a*/ 	.short	(.L_23 - .L_22)
.L_22:
        /*000c*/ 	.word	0x00000000
        /*0010*/ 	.short	0x0000
        /*0012*/ 	.short	0x0070
        /*0014*/ 	.byte	0x00, 0xf0, 0x01, 0x10


	//----- nvinfo : EIATTR_SPARSE_MMA_MASK
	.align		4
.L_23:
        /*0018*/ 	.byte	0x03, 0x50
        /*001a*/ 	.short	0x0000


	//----- nvinfo : EIATTR_MAXREG_COUNT
	.align		4
        /*001c*/ 	.byte	0x03, 0x1b
        /*001e*/ 	.short	0x00a8


	//----- nvinfo : EIATTR_NUM_BARRIERS
	.align		4
        /*0020*/ 	.byte	0x02, 0x4c
        /*0022*/ 	.byte	0x01
	.zero		1


	//----- nvinfo : EIATTR_EXTERNS
	.align		4
        /*0024*/ 	.byte	0x04, 0x0f
        /*0026*/ 	.short	(.L_25 - .L_24)


	//   ....[0]....
	.align		4
.L_24:
        /*0028*/ 	.word	index@(__assertfail)


	//----- nvinfo : EIATTR_MERCURY_ISA_VERSION
	.align		4
.L_25:
        /*002c*/ 	.byte	0x03, 0x5f
        /*002e*/ 	.short	0x0101


	//----- nvinfo : EIATTR_INT_WARP_WIDE_INSTR_OFFSETS
	.align		4
        /*0030*/ 	.byte	0x04, 0x31
        /*0032*/ 	.short	(.L_27 - .L_26)


	//   ....[0]....
.L_26:
        /*0034*/ 	.word	0x000003b0


	//   ....[1]....
        /*0038*/ 	.word	0x000003c0


	//   ....[2]....
        /*003c*/ 	.word	0x000004f0


	//----- nvinfo : EIATTR_COOP_GROUP_MASK_REGIDS
	.align		4
.L_27:
        /*0040*/ 	.byte	0x04, 0x29
        /*0042*/ 	.short	(.L_29 - .L_28)


	//   ....[0]....
.L_28:
        /*0044*/ 	.word	0xffffffff


	//   ....[1]....
        /*0048*/ 	.word	0xffffffff


	//   ....[2]....
        /*004c*/ 	.word	0xffffffff


	//   ....[3]....
        /*0050*/ 	.word	0xffffffff


	//   ....[4]....
        /*0054*/ 	.word	0xffffffff


	//----- nvinfo : EIATTR_COOP_GROUP_INSTR_OFFSETS
	.align		4
.L_29:
        /*0058*/ 	.byte	0x04, 0x28
        /*005a*/ 	.short	(.L_31 - .L_30)


	//   ....[0]....
.L_30:
        /*005c*/ 	.word	0x00000060


	//   ....[1]....
        /*0060*/ 	.word	0x00000070


	//   ....[2]....
        /*0064*/ 	.word	0x00000130


	//   ....[3]....
        /*0068*/ 	.word	0x000002c0


	//   ....[4]....
        /*006c*/ 	.word	0x00001200


	//----- nvinfo : EIATTR_REG_RECONFIG
	.align		4
.L_31:
        /*0070*/ 	.byte	0x01, 0x54
	.zero		2


	//----- nvinfo : EIATTR_SYSCALL_OFFSETS
	.align		4
        /*0074*/ 	.byte	0x04, 0x46
        /*0076*/ 	.short	(.L_33 - .L_32)


	//   ....[0]....
.L_32:
        /*0078*/ 	.word	0x000013f0


	//----- nvinfo : EIATTR_MBARRIER_INSTR_OFFSETS
	.align		4
.L_33:
        /*007c*/ 	.byte	0x04, 0x39
        /*007e*/ 	.short	(.L_35 - .L_34)


	//   ....[0]....
.L_34:
        /*0080*/ 	.word	0x00000230
        /*0084*/ 	.word	0x000000ff
        /*0088*/ 	.word	0x00000000
        /*008c*/ 	.short	0x0100
        /*008e*/ 	.byte	0x08
	.zero		1


	//   ....[1]....
        /*0090*/ 	.word	0x00000240
        /*0094*/ 	.word	0x000000ff
        /*0098*/ 	.word	0x00000020
        /*009c*/ 	.short	0x0100
        /*009e*/ 	.byte	0x08
	.zero		1


	//   ....[2]....
        /*00a0*/ 	.word	0x00000250
        /*00a4*/ 	.word	0x000000ff
        /*00a8*/ 	.word	0x00000008
        /*00ac*/ 	.short	0x0100
        /*00ae*/ 	.byte	0x08
	.zero		1


	//   ....[3]....
        /*00b0*/ 	.word	0x00000260
        /*00b4*/ 	.word	0x000000ff
        /*00b8*/ 	.word	0x00000028
        /*00bc*/ 	.short	0x0100
        /*00be*/ 	.byte	0x08
	.zero		1


	//   ....[4]....
        /*00c0*/ 	.word	0x00000270
        /*00c4*/ 	.word	0x000000ff
        /*00c8*/ 	.word	0x00000010
        /*00cc*/ 	.short	0x0100
        /*00ce*/ 	.byte	0x08
	.zero		1


	//   ....[5]....
        /*00d0*/ 	.word	0x00000280
        /*00d4*/ 	.word	0x000000ff
        /*00d8*/ 	.word	0x00000030
        /*00dc*/ 	.short	0x0100
        /*00de*/ 	.byte	0x08
	.zero		1


	//   ....[6]....
        /*00e0*/ 	.word	0x00000290
        /*00e4*/ 	.word	0x000000ff
        /*00e8*/ 	.word	0x00000018
        /*00ec*/ 	.short	0x0100
        /*00ee*/ 	.byte	0x08
	.zero		1


	//   ....[7]....
        /*00f0*/ 	.word	0x000002a0
        /*00f4*/ 	.word	0x000000ff
        /*00f8*/ 	.word	0x00000038
        /*00fc*/ 	.short	0x0100
        /*00fe*/ 	.byte	0x08
	.zero		1


	//   ....[8]....
        /*0100*/ 	.word	0x00000570
        /*0104*/ 	.word	0x000000ff
        /*0108*/ 	.word	0x00000050
        /*010c*/ 	.short	0x0100
        /*010e*/ 	.byte	0x08
	.zero		1


	//   ....[9]....
        /*0110*/ 	.word	0x000005d0
        /*0114*/ 	.word	0x000000ff
        /*0118*/ 	.word	0x00000058
        /*011c*/ 	.short	0x0100
        /*011e*/ 	.byte	0x08
	.zero		1


	//   ....[10]....
        /*0120*/ 	.word	0x00001470
        /*0124*/ 	.word	0x00000003
        /*0128*/ 	.word	0x00000000
        /*012c*/ 	.short	0x010a
        /*012e*/ 	.byte	0x3f
	.zero		1


	//   ....[11]....
        /*0130*/ 	.word	0x000014d0
        /*0134*/ 	.word	0x00000003
        /*0138*/ 	.word	0x00000000
        /*013c*/ 	.short	0x010a
        /*013e*/ 	.byte	0x3f
	.zero		1


	//   ....[12]....
        /*0140*/ 	.word	0x00001d00
        /*0144*/ 	.word	0x000000ff
        /*0148*/ 	.word	0x00000000
        /*014c*/ 	.short	0x010a
        /*014e*/ 	.byte	0x04
	.zero		1


	//   ....[13]....
        /*0150*/ 	.word	0x00001d40
        /*0154*/ 	.word	0x000000ff
        /*0158*/ 	.word	0x00000000
        /*015c*/ 	.short	0x010a
        /*015e*/ 	.byte	0x04
	.zero		1


	//   ....[14]....
        /*0160*/ 	.word	0x00002460
        /*0164*/ 	.word	0x000000ff
        /*0168*/ 	.word	0x00000000
        /*016c*/ 	.short	0x0101
        /*016e*/ 	.byte	0x0a
	.zero		1


	//   ....[15]....
        /*0170*/ 	.word	0x00002620
        /*0174*/ 	.word	0x000000ff
        /*0178*/ 	.word	0x00000000
        /*017c*/ 	.short	0x0101
        /*017e*/ 	.byte	0x04
	.zero		1


	//   ....[16]....
        /*0180*/ 	.word	0x00008010
        /*0184*/ 	.word	0x0000000e
        /*0188*/ 	.word	0x00000020
        /*018c*/ 	.short	0x010a
        /*018e*/ 	.byte	0x3f
	.zero		1


	//   ....[17]....
        /*0190*/ 	.word	0x00008490
        /*0194*/ 	.word	0x00000005
        /*0198*/ 	.word	0x00000058
        /*019c*/ 	.short	0x0101
        /*019e*/ 	.byte	0x3f
	.zero		1


	//   ....[18]....
        /*01a0*/ 	.word	0x00008ba0
        /*01a4*/ 	.word	0x00000007
        /*01a8*/ 	.word	0x00000000
        /*01ac*/ 	.short	0x010a
        /*01ae*/ 	.byte	0x3f
	.zero		1


	//   ....[19]....
        /*01b0*/ 	.word	0x00008c20
        /*01b4*/ 	.word	0x00000008
        /*01b8*/ 	.word	0x00000000
        /*01bc*/ 	.short	0x010a
        /*01be*/ 	.byte	0x3f
	.zero		1


	//   ....[20]....
        /*01c0*/ 	.word	0x00008cb0
        /*01c4*/ 	.word	0x0000000b
        /*01c8*/ 	.word	0x00000000
        /*01cc*/ 	.short	0x010a
        /*01ce*/ 	.byte	0x3f
	.zero		1


	//   ....[21]....
        /*01d0*/ 	.word	0x00008d40
        /*01d4*/ 	.word	0x00000003
        /*01d8*/ 	.word	0x00000000
        /*01dc*/ 	.short	0x010a
        /*01de*/ 	.byte	0x3f
	.zero		1


	//   ....[22]....
        /*01e0*/ 	.word	0x00008da0
        /*01e4*/ 	.word	0x00000003
        /*01e8*/ 	.word	0x00000000
        /*01ec*/ 	.short	0x010a
        /*01ee*/ 	.byte	0x3f
	.zero		1


	//   ....[23]....
        /*01f0*/ 	.word	0x00008e00
        /*01f4*/ 	.word	0x00000004
        /*01f8*/ 	.word	0x00000000
        /*01fc*/ 	.short	0x010a
        /*01fe*/ 	.byte	0x3f
	.zero		1


	//   ....[24]....
        /*0200*/ 	.word	0x00008ed0
        /*0204*/ 	.word	0x0000000e
        /*0208*/ 	.word	0x00000020
        /*020c*/ 	.short	0x010a
        /*020e*/ 	.byte	0x3f
	.zero		1


	//   ....[25]....
        /*0210*/ 	.word	0x00008fa0
        /*0214*/ 	.word	0x00000007
        /*0218*/ 	.word	0x00000000
        /*021c*/ 	.short	0x010a
        /*021e*/ 	.byte	0x3f
	.zero		1


	//   ....[26]....
        /*0220*/ 	.word	0x00008ff0
        /*0224*/ 	.word	0x00000008
        /*0228*/ 	.word	0x00000000
        /*022c*/ 	.short	0x010a
        /*022e*/ 	.byte	0x3f
	.zero		1


	//   ....[27]....
        /*0230*/ 	.word	0x00009040
        /*0234*/ 	.word	0x0000000b
        /*0238*/ 	.word	0x00000000
        /*023c*/ 	.short	0x010a
        /*023e*/ 	.byte	0x3f
	.zero		1


	//----- nvinfo : EIATTR_NUM_MBARRIERS
	.align		4
.L_35:
        /*0240*/ 	.byte	0x03, 0x38
        /*0242*/ 	.short	0x000a


	//----- nvinfo : EIATTR_EXIT_INSTR_OFFSETS
	.align		4
        /*0244*/ 	.byte	0x04, 0x1c
        /*0246*/ 	.short	(.L_37 - .L_36)


	//   ....[0]....
.L_36:
        /*0248*/ 	.word	0x00000670


	//   ....[1]....
        /*024c*/ 	.word	0x00000f40


	//   ....[2]....
        /*0250*/ 	.word	0x000076f0


	//   ....[3]....
        /*0254*/ 	.word	0x00007d20


	//   ....[4]....
        /*0258*/ 	.word	0x00008d90


	//----- nvinfo : EIATTR_MAX_THREADS
	.align		4
.L_37:
        /*025c*/ 	.byte	0x04, 0x05
        /*025e*/ 	.short	(.L_39 - .L_38)
.L_38:
        /*0260*/ 	.word	0x00000180
        /*0264*/ 	.word	0x00000001
        /*0268*/ 	.word	0x00000001


	//----- nvinfo : EIATTR_CRS_STACK_SIZE
	.align		4
.L_39:
        /*026c*/ 	.byte	0x04, 0x1e
        /*026e*/ 	.short	(.L_41 - .L_40)
.L_40:
        /*0270*/ 	.word	0x00000000


	//----- nvinfo : EIATTR_CBANK_PARAM_SIZE
	.align		4
.L_41:
        /*0274*/ 	.byte	0x03, 0x19
        /*0276*/ 	.short	0x0470


	//----- nvinfo : EIATTR_PARAM_CBANK
	.align		4
        /*0278*/ 	.byte	0x04, 0x0a
        /*027a*/ 	.short	(.L_43 - .L_42)
	.align		4
.L_42:
        /*027c*/ 	.word	index@(.nv.constant0._ZN7cutlass13device_kernelINS_4gemm6kernel13GemmUniversalIN4cute5tupleIJiiiiEEENS1_10collective13CollectiveMmaINS1_34MainloopSm90TmaGmmaWarpSpecializedILi4ENS5_IJNS4_1CILi1EEESB_SB_EEENS1_35KernelTmaWarpSpecializedCooperativeEEENS5_IJNSA_ILi256EEENSA_ILi64EEESG_EEENS_10tfloat32_tENS5_IJlSB_lEEESI_SJ_NS4_8TiledMMAINS4_8MMA_AtomIJNS4_4SM904GMMA29MMA_64x64x8_F32TF32TF32_SS_TNILNSN_7ScaleInE1ELSP_1EEEEEENS4_6LayoutINS5_IJNSA_ILi2EEESB_SB_EEENS5_IJSB_NSA_ILi0EEESV_EEEEENS5_IJNS4_10UnderscoreESY_SY_EEEEENS4_13SM90_TMA_LOADENS4_14ComposedLayoutINS4_7SwizzleILi3ELi4ELi3EEENS4_18smem_ptr_flag_bitsILi32EEENSS_INS5_IJNSA_ILi8EEENSA_ILi32EEEEEENS5_IJS18_SB_EEEEEEEvNS4_8identityES11_S1C_vS1D_EENS_8epilogue10collective6detail29Sm90TmaWarpSpecializedAdapterINS1G_15DefaultEpilogueISI_SJ_SJ_NS1F_6thread17LinearCombinationISI_Li1EffLNS1K_9ScaleType4KindE0ELNS_15FloatRoundStyleE2ESI_EENS1_15EpilogueDefaultEEEEEvvEEEEvNT_6ParamsE)
        /*0280*/ 	.short	0x0210
        /*0282*/ 	.short	0x0470


	//----- nvinfo : EIATTR_SW_WAR
	.align		4
.L_43:
        /*0284*/ 	.byte	0x04, 0x36
        /*0286*/ 	.short	(.L_45 - .L_44)
.L_44:
        /*0288*/ 	.word	0x00000008
.L_45:


//--------------------- .nv.callgraph             --------------------------
	.section	.nv.callgraph,"",@"SHT_CUDA_CALLGRAPH"
	.align	4
	.sectionentsize	8
	.align		4
        /*0000*/ 	.word	0x00000000
	.align		4
        /*0004*/ 	.word	0xffffffff
	.align		4
        /*0008*/ 	.word	index@(_ZN7cutlass13device_kernelINS_4gemm6kernel13GemmUniversalIN4cute5tupleIJiiiiEEENS1_10collective13CollectiveMmaINS1_34MainloopSm90TmaGmmaWarpSpecializedILi4ENS5_IJNS4_1CILi1EEESB_SB_EEENS1_35KernelTmaWarpSpecializedCooperativeEEENS5_IJNSA_ILi256EEENSA_ILi64EEESG_EEENS_10tfloat32_tENS5_IJlSB_lEEESI_SJ_NS4_8TiledMMAINS4_8MMA_AtomIJNS4_4SM904GMMA29MMA_64x64x8_F32TF32TF32_SS_TNILNSN_7ScaleInE1ELSP_1EEEEEENS4_6LayoutINS5_IJNSA_ILi2EEESB_SB_EEENS5_IJSB_NSA_ILi0EEESV_EEEEENS5_IJNS4_10UnderscoreESY_SY_EEEEENS4_13SM90_TMA_LOADENS4_14ComposedLayoutINS4_7SwizzleILi3ELi4ELi3EEENS4_18smem_ptr_flag_bitsILi32EEENSS_INS5_IJNSA_ILi8EEENSA_ILi32EEEEEENS5_IJS18_SB_EEEEEEEvNS4_8identityES11_S1C_vS1D_EENS_8epilogue10collective6detail29Sm90TmaWarpSpecializedAdapterINS1G_15DefaultEpilogueISI_SJ_SJ_NS1F_6thread17LinearCombinationISI_Li1EffLNS1K_9ScaleType4KindE0ELNS_15FloatRoundStyleE2ESI_EENS1_15EpilogueDefaultEEEEEvvEEEEvNT_6ParamsE)
	.align		4
        /*000c*/ 	.word	index@(__assertfail)
	.align		4
        /*0010*/ 	.word	0x00000000
	.align		4
        /*0014*/ 	.word	0xfffffffe
	.align		4
        /*0018*/ 	.word	0x00000000
	.align		4
        /*001c*/ 	.word	0xfffffffd
	.align		4
        /*0020*/ 	.word	0x00000000
	.align		4
        /*0024*/ 	.word	0xfffffffc


//--------------------- .nv.constant4             --------------------------
	.section	.nv.constant4,"a",@progbits
	.align	8
	.align		8
.nv.constant4:
        /*0000*/ 	.dword	__assertfail
	.align		8
        /*0008*/ 	.dword	__unnamed_1
	.align		8
        /*0010*/ 	.dword	_ZN40_INTERNAL_d43cf7a5_4_k_cu_5dfd9174_221324cuda3std3__45__cpo5beginE
	.align		8
        /*0018*/ 	.dword	_ZN40_INTERNAL_d43cf7a5_4_k_cu_5dfd9174_221324cuda3std3__45__cpo3endE
	.align		8
        /*0020*/ 	.dword	_ZN40_INTERNAL_d43cf7a5_4_k_cu_5dfd9174_221324cuda3std3__45__cpo6cbeginE
	.align		8
        /*0028*/ 	.dword	_ZN40_INTERNAL_d43cf7a5_4_k_cu_5dfd9174_221324cuda3std3__45__cpo4cendE
	.align		8
        /*0030*/ 	.dword	_ZN40_INTERNAL_d43cf7a5_4_k_cu_5dfd9174_221324cuda3std3__442_GLOBAL__N__d43cf7a5_4_k_cu_5dfd9174_221326ignoreE
	.align		8
        /*0038*/ 	.dword	_ZN40_INTERNAL_d43cf7a5_4_k_cu_5dfd9174_221324cuda3std3__419piecewise_constructE
	.align		8
        /*0040*/ 	.dword	_ZN40_INTERNAL_d43cf7a5_4_k_cu_5dfd9174_221324cuda3std3__48in_placeE
	.align		8
        /*0048*/ 	.dword	_ZN40_INTERNAL_d43cf7a5_4_k_cu_5dfd9174_221324cuda3std6ranges3__45__cpo4swapE
	.align		8
        /*0050*/ 	.dword	_ZN40_INTERNAL_d43cf7a5_4_k_cu_5dfd9174_221324cuda3std6ranges3__45__cpo9iter_moveE
	.align		8
        /*0058*/ 	.dword	_ZN40_INTERNAL_d43cf7a5_4_k_cu_5dfd9174_221324cute7productE
	.align		8
        /*0060*/ 	.dword	_ZN40_INTERNAL_d43cf7a5_4_k_cu_5dfd9174_221324cute1_E
	.align		8
        /*0068*/ 	.dword	$str$22
	.align		8
        /*0070*/ 	.dword	$str$23


//--------------------- .text._ZN7cutlass13device_kernelINS_4gemm6kernel13GemmUniversalIN4cute5tupleIJiiiiEEENS1_10collective13CollectiveMmaINS1_34MainloopSm90TmaGmmaWarpSpecializedILi4ENS5_IJNS4_1CILi1EEESB_SB_EEENS1_35KernelTmaWarpSpecializedCooperativeEEENS5_IJNSA_ILi256EEENSA_ILi64EEESG_EEENS_10tfloat32_tENS5_IJlSB_lEEESI_SJ_NS4_8TiledMMAINS4_8MMA_AtomIJNS4_4SM904GMMA29MMA_64x64x8_F32TF32TF32_SS_TNILNSN_7ScaleInE1ELSP_1EEEEEENS4_6LayoutINS5_IJNSA_ILi2EEESB_SB_EEENS5_IJSB_NSA_ILi0EEESV_EEEEENS5_IJNS4_10UnderscoreESY_SY_EEEEENS4_13SM90_TMA_LOADENS4_14ComposedLayoutINS4_7SwizzleILi3ELi4ELi3EEENS4_18smem_ptr_flag_bitsILi32EEENSS_INS5_IJNSA_ILi8EEENSA_ILi32EEEEEENS5_IJS18_SB_EEEEEEEvNS4_8identityES11_S1C_vS1D_EENS_8epilogue10collective6detail29Sm90TmaWarpSpecializedAdapterINS1G_15DefaultEpilogueISI_SJ_SJ_NS1F_6thread17LinearCombinationISI_Li1EffLNS1K_9ScaleType4KindE0ELNS_15FloatRoundStyleE2ESI_EENS1_15EpilogueDefaultEEEEEvvEEEEvNT_6ParamsE --------------------------
	.section	.text._ZN7cutlass13device_kernelINS_4gemm6kernel13GemmUniversalIN4cute5tupleIJiiiiEEENS1_10collective13CollectiveMmaINS1_34MainloopSm90TmaGmmaWarpSpecializedILi4ENS5_IJNS4_1CILi1EEESB_SB_EEENS1_35KernelTmaWarpSpecializedCooperativeEEENS5_IJNSA_ILi256EEENSA_ILi64EEESG_EEENS_10tfloat32_tENS5_IJlSB_lEEESI_SJ_NS4_8TiledMMAINS4_8MMA_AtomIJNS4_4SM904GMMA29MMA_64x64x8_F32TF32TF32_SS_TNILNSN_7ScaleInE1ELSP_1EEEEEENS4_6LayoutINS5_IJNSA_ILi2EEESB_SB_EEENS5_IJSB_NSA_ILi0EEESV_EEEEENS5_IJNS4_10UnderscoreESY_SY_EEEEENS4_13SM90_TMA_LOADENS4_14ComposedLayoutINS4_7SwizzleILi3ELi4ELi3EEENS4_18smem_ptr_flag_bitsILi32EEENSS_INS5_IJNSA_ILi8EEENSA_ILi32EEEEEENS5_IJS18_SB_EEEEEEEvNS4_8identityES11_S1C_vS1D_EENS_8epilogue10collective6detail29Sm90TmaWarpSpecializedAdapterINS1G_15DefaultEpilogueISI_SJ_SJ_NS1F_6thread17LinearCombinationISI_Li1EffLNS1K_9ScaleType4KindE0ELNS_15FloatRoundStyleE2ESI_EENS1_15EpilogueDefaultEEEEEvvEEEEvNT_6ParamsE,"ax",@progbits
	.align	128
.text._ZN7cutlass13device_kernelINS_4gemm6kernel13GemmUniversalIN4cute5tupleIJiiiiEEENS1_10collective13CollectiveMmaINS1_34MainloopSm90TmaGmmaWarpSpecializedILi4ENS5_IJNS4_1CILi1EEESB_SB_EEENS1_35KernelTmaWarpSpecializedCooperativeEEENS5_IJNSA_ILi256EEENSA_ILi64EEESG_EEENS_10tfloat32_tENS5_IJlSB_lEEESI_SJ_NS4_8TiledMMAINS4_8MMA_AtomIJNS4_4SM904GMMA29MMA_64x64x8_F32TF32TF32_SS_TNILNSN_7ScaleInE1ELSP_1EEEEEENS4_6LayoutINS5_IJNSA_ILi2EEESB_SB_EEENS5_IJSB_NSA_ILi0EEESV_EEEEENS5_IJNS4_10UnderscoreESY_SY_EEEEENS4_13SM90_TMA_LOADENS4_14ComposedLayoutINS4_7SwizzleILi3ELi4ELi3EEENS4_18smem_ptr_flag_bitsILi32EEENSS_INS5_IJNSA_ILi8EEENSA_ILi32EEEEEENS5_IJS18_SB_EEEEEEEvNS4_8identityES11_S1C_vS1D_EENS_8epilogue10collective6detail29Sm90TmaWarpSpecializedAdapterINS1G_15DefaultEpilogueISI_SJ_SJ_NS1F_6thread17LinearCombinationISI_Li1EffLNS1K_9ScaleType4KindE0ELNS_15FloatRoundStyleE2ESI_EENS1_15EpilogueDefaultEEEEEvvEEEEvNT_6ParamsE:
        .type           _ZN7cutlass13device_kernelINS_4gemm6kernel13GemmUniversalIN4cute5tupleIJiiiiEEENS1_10collective13CollectiveMmaINS1_34MainloopSm90TmaGmmaWarpSpecializedILi4ENS5_IJNS4_1CILi1EEESB_SB_EEENS1_35KernelTmaWarpSpecializedCooperativeEEENS5_IJNSA_ILi256EEENSA_ILi64EEESG_EEENS_10tfloat32_tENS5_IJlSB_lEEESI_SJ_NS4_8TiledMMAINS4_8MMA_AtomIJNS4_4SM904GMMA29MMA_64x64x8_F32TF32TF32_SS_TNILNSN_7ScaleInE1ELSP_1EEEEEENS4_6LayoutINS5_IJNSA_ILi2EEESB_SB_EEENS5_IJSB_NSA_ILi0EEESV_EEEEENS5_IJNS4_10UnderscoreESY_SY_EEEEENS4_13SM90_TMA_LOADENS4_14ComposedLayoutINS4_7SwizzleILi3ELi4ELi3EEENS4_18smem_ptr_flag_bitsILi32EEENSS_INS5_IJNSA_ILi8EEENSA_ILi32EEEEEENS5_IJS18_SB_EEEEEEEvNS4_8identityES11_S1C_vS1D_EENS_8epilogue10collective6detail29Sm90TmaWarpSpecializedAdapterINS1G_15DefaultEpilogueISI_SJ_SJ_NS1F_6thread17LinearCombinationISI_Li1EffLNS1K_9ScaleType4KindE0ELNS_15FloatRoundStyleE2ESI_EENS1_15EpilogueDefaultEEEEEvvEEEEvNT_6ParamsE,@function
        .size           _ZN7cutlass13device_kernelINS_4gemm6kernel13GemmUniversalIN4cute5tupleIJiiiiEEENS1_10collective13CollectiveMmaINS1_34MainloopSm90TmaGmmaWarpSpecializedILi4ENS5_IJNS4_1CILi1EEESB_SB_EEENS1_35KernelTmaWarpSpecializedCooperativeEEENS5_IJNSA_ILi256EEENSA_ILi64EEESG_EEENS_10tfloat32_tENS5_IJlSB_lEEESI_SJ_NS4_8TiledMMAINS4_8MMA_AtomIJNS4_4SM904GMMA29MMA_64x64x8_F32TF32TF32_SS_TNILNSN_7ScaleInE1ELSP_1EEEEEENS4_6LayoutINS5_IJNSA_ILi2EEESB_SB_EEENS5_IJSB_NSA_ILi0EEESV_EEEEENS5_IJNS4_10UnderscoreESY_SY_EEEEENS4_13SM90_TMA_LOADENS4_14ComposedLayoutINS4_7SwizzleILi3ELi4ELi3EEENS4_18smem_ptr_flag_bitsILi32EEENSS_INS5_IJNSA_ILi8EEENSA_ILi32EEEEEENS5_IJS18_SB_EEEEEEEvNS4_8identityES11_S1C_vS1D_EENS_8epilogue10collective6detail29Sm90TmaWarpSpecializedAdapterINS1G_15DefaultEpilogueISI_SJ_SJ_NS1F_6thread17LinearCombinationISI_Li1EffLNS1K_9ScaleType4KindE0ELNS_15FloatRoundStyleE2ESI_EENS1_15EpilogueDefaultEEEEEvvEEEEvNT_6ParamsE,(.L_x_192 - _ZN7cutlass13device_kernelINS_4gemm6kernel13GemmUniversalIN4cute5tupleIJiiiiEEENS1_10collective13CollectiveMmaINS1_34MainloopSm90TmaGmmaWarpSpecializedILi4ENS5_IJNS4_1CILi1EEESB_SB_EEENS1_35KernelTmaWarpSpecializedCooperativeEEENS5_IJNSA_ILi256EEENSA_ILi64EEESG_EEENS_10tfloat32_tENS5_IJlSB_lEEESI_SJ_NS4_8TiledMMAINS4_8MMA_AtomIJNS4_4SM904GMMA29MMA_64x64x8_F32TF32TF32_SS_TNILNSN_7ScaleInE1ELSP_1EEEEEENS4_6LayoutINS5_IJNSA_ILi2EEESB_SB_EEENS5_IJSB_NSA_ILi0EEESV_EEEEENS5_IJNS4_10UnderscoreESY_SY_EEEEENS4_13SM90_TMA_LOADENS4_14ComposedLayoutINS4_7SwizzleILi3ELi4ELi3EEENS4_18smem_ptr_flag_bitsILi32EEENSS_INS5_IJNSA_ILi8EEENSA_ILi32EEEEEENS5_IJS18_SB_EEEEEEEvNS4_8identityES11_S1C_vS1D_EENS_8epilogue10collective6detail29Sm90TmaWarpSpecializedAdapterINS1G_15DefaultEpilogueISI_SJ_SJ_NS1F_6thread17LinearCombinationISI_Li1EffLNS1K_9ScaleType4KindE0ELNS_15FloatRoundStyleE2ESI_EENS1_15EpilogueDefaultEEEEEvvEEEEvNT_6ParamsE)
        .other          _ZN7cutlass13device_kernelINS_4gemm6kernel13GemmUniversalIN4cute5tupleIJiiiiEEENS1_10collective13CollectiveMmaINS1_34MainloopSm90TmaGmmaWarpSpecializedILi4ENS5_IJNS4_1CILi1EEESB_SB_EEENS1_35KernelTmaWarpSpecializedCooperativeEEENS5_IJNSA_ILi256EEENSA_ILi64EEESG_EEENS_10tfloat32_tENS5_IJlSB_lEEESI_SJ_NS4_8TiledMMAINS4_8MMA_AtomIJNS4_4SM904GMMA29MMA_64x64x8_F32TF32TF32_SS_TNILNSN_7ScaleInE1ELSP_1EEEEEENS4_6LayoutINS5_IJNSA_ILi2EEESB_SB_EEENS5_IJSB_NSA_ILi0EEESV_EEEEENS5_IJNS4_10UnderscoreESY_SY_EEEEENS4_13SM90_TMA_LOADENS4_14ComposedLayoutINS4_7SwizzleILi3ELi4ELi3EEENS4_18smem_ptr_flag_bitsILi32EEENSS_INS5_IJNSA_ILi8EEENSA_ILi32EEEEEENS5_IJS18_SB_EEEEEEEvNS4_8identityES11_S1C_vS1D_EENS_8epilogue10collective6detail29Sm90TmaWarpSpecializedAdapterINS1G_15DefaultEpilogueISI_SJ_SJ_NS1F_6thread17LinearCombinationISI_Li1EffLNS1K_9ScaleType4KindE0ELNS_15FloatRoundStyleE2ESI_EENS1_15EpilogueDefaultEEEEEvvEEEEvNT_6ParamsE,@"STO_CUDA_ENTRY STV_DEFAULT"
_ZN7cutlass13device_kernelINS_4gemm6kernel13GemmUniversalIN4cute5tupleIJiiiiEEENS1_10collective13CollectiveMmaINS1_34MainloopSm90TmaGmmaWarpSpecializedILi4ENS5_IJNS4_1CILi1EEESB_SB_EEENS1_35KernelTmaWarpSpecializedCooperativeEEENS5_IJNSA_ILi256EEENSA_ILi64EEESG_EEENS_10tfloat32_tENS5_IJlSB_lEEESI_SJ_NS4_8TiledMMAINS4_8MMA_AtomIJNS4_4SM904GMMA29MMA_64x64x8_F32TF32TF32_SS_TNILNSN_7ScaleInE1ELSP_1EEEEEENS4_6LayoutINS5_IJNSA_ILi2EEESB_SB_EEENS5_IJSB_NSA_ILi0EEESV_EEEEENS5_IJNS4_10UnderscoreESY_SY_EEEEENS4_13SM90_TMA_LOADENS4_14ComposedLayoutINS4_7SwizzleILi3ELi4ELi3EEENS4_18smem_ptr_flag_bitsILi32EEENSS_INS5_IJNSA_ILi8EEENSA_ILi32EEEEEENS5_IJS18_SB_EEEEEEEvNS4_8identityES11_S1C_vS1D_EENS_8epilogue10collective6detail29Sm90TmaWarpSpecializedAdapterINS1G_15DefaultEpilogueISI_SJ_SJ_NS1F_6thread17LinearCombinationISI_Li1EffLNS1K_9ScaleType4KindE0ELNS_15FloatRoundStyleE2ESI_EENS1_15EpilogueDefaultEEEEEvvEEEEvNT_6ParamsE:
[----:B------:R-:W0:Y:S01]  /*0000*/  LDC R1, c[0x0][0x28] ;  /* 0x00000a00ff017b82 */ /* 0x000e220000000800 */
[----:B------:R-:W1:Y:S01]  /*0010*/  S2R R4, SR_TID.X ;  /* 0x0000000000047919 */ /* 0x000e620000002100 */
[----:B------:R-:W-:Y:S01]  /*0020*/  ELECT P0, URZ, PT ;  /* 0x00000000003f782f */ /* 0x000fe20003800000 */
[----:B------:R-:W-:Y:S01]  /*0030*/  BSSY B0, `(.L_x_0) ;  /* 0x000000f000007945 */ /* 0x000fe20003800000 */
[--C-:B-1----:R-:W-:Y:S02]  /*0040*/  SHF.R.U32.HI R0, RZ, 0x5, R4.reuse ;  /* 0x00000005ff007819 */ /* 0x102fe40000011604 */
[----:B------:R-:W-:-:S03]  /*0050*/  SHF.R.U32.HI R14, RZ, 0x7, R4 ;  /* 0x00000007ff0e7819 */ /* 0x000fc60000011604 */
[----:B------:R-:W1:Y:S04]  /*0060*/  SHFL.IDX PT, R5, R0, RZ, 0x1f ;  /* 0x00001fff00057589 */ /* 0x000e6800000e0000 */
[----:B------:R2:W3:Y:S01]  /*0070*/  SHFL.IDX PT, R10, R14, RZ, 0x1f ;  /* 0x00001fff0e0a7589 */ /* 0x0004e200000e0000 */
[----:B-1----:R-:W-:-:S13]  /*0080*/  ISETP.NE.OR P0, PT, R5, RZ, !P0 ;  /* 0x000000ff0500720c */ /* 0x002fda0004705670 */
[----:B0-23--:R-:W-:Y:S05]  /*0090*/  @P0 BRA `(.L_x_1) ;  /* 0x0000000000200947 */ /* 0x00dfea0003800000 */
[----:B------:R-:W-:Y:S02]  /*00a0*/  ULDC.64 UR4, c[0x0][0x198] ;  /* 0x0000660000047ab9 */ /* 0x000fe40000000a00 */
[----:B------:R-:W-:Y:S02]  /*00b0*/  UIADD3 UR6, UP0, UR4, 0xf0, URZ ;  /* 0x000000f004067890 */ /* 0x000fe4000ff1e03f */
[----:B------:R-:W-:Y:S02]  /*00c0*/  UIADD3 UR4, UP1, UR4, 0x1f0, URZ ;  /* 0x000001f004047890 */ /* 0x000fe4000ff3e03f */
[----:B------:R-:W-:Y:S02]  /*00d0*/  UIADD3.X UR7, URZ, UR5, URZ, UP0, !UPT ;  /* 0x000000053f077290 */ /* 0x000fe400087fe43f */
[----:B------:R-:W-:-:S07]  /*00e0*/  UIADD3.X UR5, URZ, UR5, URZ, UP1, !UPT ;  /* 0x000000053f057290 */ /* 0x000fce0008ffe43f */
[----:B------:R0:W-:Y:S02]  /*00f0*/  UTMACCTL.PF [UR6] ;  /* 0x00000000060079b9 */ /* 0x0001e40008040000 */
[----:B------:R0:W-:Y:S02]  /*0100*/  UTMACCTL.PF [UR4] ;  /* 0x00000000040079b9 */ /* 0x0001e40008040000 */
[----:B0-----:R-:W-:Y:S01]  /*0110*/  NOP ;  /* 0x0000000000007918 */ /* 0x001fe20000000000 */
.L_x_1:
[----:B------:R-:W-:Y:S05]  /*0120*/  BSYNC B0 ;  /* 0x0000000000007941 */ /* 0x000fea0003800000 */
.L_x_0:
[----:B------:R-:W0:Y:S02]  /*0130*/  SHFL.IDX PT, R2, R0, RZ, 0x1f ;  /* 0x00001fff00027589 */ /* 0x000e2400000e0000 */
[----:B0-----:R-:W-:-:S13]  /*0140*/  ISETP.NE.AND P0, PT, R2, RZ, PT ;  /* 0x000000ff0200720c */ /* 0x001fda0003f05270 */
[----:B------:R-:W-:Y:S05]  /*0150*/  @P0 BRA `(.L_x_2) ;  /* 0x0000000000580947 */ /* 0x000fea0003800000 */
[----:B------:R-:W0:Y:S01]  /*0160*/  S2UR UR8, SR_CgaCtaId ;  /* 0x00000000000879c3 */ /* 0x000e220000008800 */
[----:B------:R-:W-:Y:S01]  /*0170*/  UMOV UR4, 0x400 ;  /* 0x0000040000047882 */ /* 0x000fe20000000000 */
[----:B------:R-:W-:Y:S01]  /*0180*/  UMOV UR5, 0x1 ;  /* 0x0000000100057882 */ /* 0x000fe20000000000 */
[----:B------:R-:W-:Y:S01]  /*0190*/  UMOV UR6, 0x100 ;  /* 0x0000010000067882 */ /* 0x000fe20000000000 */
[----:B------:R-:W-:Y:S01]  /*01a0*/  ELECT P0, URZ, PT ;  /* 0x00000000003f782f */ /* 0x000fe20003800000 */
[----:B------:R-:W-:-:S04]  /*01b0*/  UIADD3 UR6, -UR6, 0x100000, URZ ;  /* 0x0010000006067890 */ /* 0x000fc8000fffe13f */
[----:B------:R-:W-:Y:S02]  /*01c0*/  USHF.L.U32 UR7, UR6, 0xb, URZ ;  /* 0x0000000b06077899 */ /* 0x000fe4000800063f */
[----:B------:R-:W-:Y:S02]  /*01d0*/  USHF.L.U32 UR6, UR6, 0x1, URZ ;  /* 0x0000000106067899 */ /* 0x000fe4000800063f */
[----:B0-----:R-:W-:Y:S02]  /*01e0*/  ULEA UR8, UR8, UR4, 0x18 ;  /* 0x0000000408087291 */ /* 0x001fe4000f8ec03f */
[----:B------:R-:W-:-:S04]  /*01f0*/  UIADD3 UR4, -UR5, 0x100000, URZ ;  /* 0x0010000005047890 */ /* 0x000fc8000fffe13f */
[----:B------:R-:W-:Y:S02]  /*0200*/  USHF.L.U32 UR5, UR4, 0xb, URZ ;  /* 0x0000000b04057899 */ /* 0x000fe4000800063f */
[----:B------:R-:W-:Y:S01]  /*0210*/  USHF.L.U32 UR4, UR4, 0x1, URZ ;  /* 0x0000000104047899 */ /* 0x000fe2000800063f */
[----:B------:R-:W0:Y:S11]  /*0220*/  FENCE.VIEW.ASYNC.S ;  /* 0x00000000000073c6 */ /* 0x000e360000000000 */
[----:B0-----:R0:W1:Y:S01]  /*0230*/  SYNCS.EXCH.64 URZ, [UR8], UR4 ;  /* 0x00000004083f75b2 */ /* 0x0010620008000100 */
[----:B------:R0:W2:Y:S01]  /*0240*/  SYNCS.EXCH.64 URZ, [UR8+0x20], UR6 ;  /* 0x00002006083f75b2 */ /* 0x0000a20008000100 */
[----:B------:R0:W3:Y:S01]  /*0250*/  SYNCS.EXCH.64 URZ, [UR8+0x8], UR4 ;  /* 0x00000804083f75b2 */ /* 0x0000e20008000100 */
[----:B------:R0:W4:Y:S01]  /*0260*/  SYNCS.EXCH.64 URZ, [UR8+0x28], UR6 ;  /* 0x00002806083f75b2 */ /* 0x0001220008000100 */
[----:B------:R0:W0:Y:S01]  /*0270*/  SYNCS.EXCH.64 URZ, [UR8+0x10], UR4 ;  /* 0x00001004083f75b2 */ /* 0x0000220008000100 */
[----:B------:R0:W0:Y:S01]  /*0280*/  SYNCS.EXCH.64 URZ, [UR8+0x30], UR6 ;  /* 0x00003006083f75b2 */ /* 0x0000220008000100 */
[----:B------:R0:W0:Y:S01]  /*0290*/  SYNCS.EXCH.64 URZ, [UR8+0x18], UR4 ;  /* 0x00001804083f75b2 */ /* 0x0000220008000100 */
[----:B------:R0:W0:Y:S01]  /*02a0*/  SYNCS.EXCH.64 URZ, [UR8+0x38], UR6 ;  /* 0x00003806083f75b2 */ /* 0x0000220008000100 */
[----:B------:R-:W-:Y:S01]  /*02b0*/  NOP ;  /* 0x0000000000007918 */ /* 0x000fe20000000000 */
.L_x_2:
[----:B------:R-:W5:Y:S01]  /*02c0*/  SHFL.IDX PT, R0, R0, RZ, 0x1f ;  /* 0x00001fff00007589 */ /* 0x000f6200000e0000 */
[----:B------:R-:W-:Y:S01]  /*02d0*/  ELECT P0, URZ, PT ;  /* 0x00000000003f782f */ /* 0x000fe20003800000 */
[----:B------:R-:W1:Y:S01]  /*02e0*/  LDC R2, c[0x0][0x65c] ;  /* 0x00019700ff027b82 */ /* 0x000e620000000800 */
[----:B0-----:R-:W-:Y:S01]  /*02f0*/  UMOV UR4, 0x20 ;  /* 0x0000002000047882 */ /* 0x001fe20000000000 */
[----:B------:R-:W0:Y:S01]  /*0300*/  S2R R3, SR_CTAID.Y ;  /* 0x0000000000037919 */ /* 0x000e220000002600 */
[----:B------:R-:W-:Y:S01]  /*0310*/  NOP ;  /* 0x0000000000007918 */ /* 0x000fe20000000000 */
[----:B------:R-:W-:Y:S01]  /*0320*/  ISETP.NE.AND P2, PT, R10, RZ, PT ;  /* 0x000000ff0a00720c */ /* 0x000fe20003f45270 */
[----:B------:R-:W-:Y:S01]  /*0330*/  NOP ;  /* 0x0000000000007918 */ /* 0x000fe20000000000 */
[----:B------:R-:W2:Y:S01]  /*0340*/  S2R R6, SR_CTAID.X ;  /* 0x0000000000067919 */ /* 0x000ea20000002500 */
[----:B------:R-:W-:Y:S02]  /*0350*/  LOP3.LUT R7, R7, 0xfffff7ff, RZ, 0xc0, !PT ;  /* 0xfffff7ff07077812 */ /* 0x000fe400078ec0ff */
[----:B-----5:R-:W-:-:S02]  /*0360*/  ISETP.NE.OR P0, PT, R0, RZ, !P0 ;  /* 0x000000ff0000720c */ /* 0x020fc40004705670 */
[----:B-1----:R-:W-:Y:S02]  /*0370*/  ISETP.NE.AND P3, PT, R2, 0x1, PT ;  /* 0x000000010200780c */ /* 0x002fe40003f65270 */
[----:B------:R-:W-:-:S04]  /*0380*/  SHF.R.S32.HI R0, RZ, 0x1f, R5 ;  /* 0x0000001fff007819 */ /* 0x000fc80000011405 */
[----:B------:R-:W-:-:S04]  /*0390*/  LEA.HI R0, R0, R5, RZ, 0x2 ;  /* 0x0000000500007211 */ /* 0x000fc800078f10ff */
[----:B------:R-:W-:Y:S01]  /*03a0*/  LOP3.LUT R0, R0, 0xfffffffc, RZ, 0xc0, !PT ;  /* 0xfffffffc00007812 */ /* 0x000fe200078ec0ff */
[----:B------:R-:W-:Y:S01]  /*03b0*/  VOTEU.ALL UP0, P0 ;  /* 0x00000000003f7886 */ /* 0x000fe20000000000 */
[----:B------:R-:W-:Y:S01]  /*03c0*/  VOTEU.ALL UP1, P0 ;  /* 0x00000000003f7886 */ /* 0x000fe20000020000 */
[----:B------:R-:W2:Y:S01]  /*03d0*/  @P3 LDC R17, c[0x0][0x10] ;  /* 0x00000400ff113b82 */ /* 0x000ea20000000800 */
[----:B------:R-:W-:Y:S01]  /*03e0*/  @P3 LOP3.LUT R7, R7, 0x800, RZ, 0xfc, !PT ;  /* 0x0000080007073812 */ /* 0x000fe200078efcff */
[----:B------:R-:W-:Y:S01]  /*03f0*/  IMAD.IADD R0, R5, 0x1, -R0 ;  /* 0x0000000105007824 */ /* 0x000fe200078e0a00 */
[----:B------:R-:W-:Y:S01]  /*0400*/  @!UP0 UMOV UR6, 0x400 ;  /* 0x0000040000068882 */ /* 0x000fe20000000000 */
[----:B------:R-:W-:-:S04]  /*0410*/  @!UP0 UIADD3 UR4, -UR4, 0x100000, URZ ;  /* 0x0010000004048890 */ /* 0x000fc8000fffe13f */
[----:B------:R-:W-:Y:S02]  /*0420*/  @!UP0 USHF.L.U32 UR5, UR4, 0xb, URZ ;  /* 0x0000000b04058899 */ /* 0x000fe4000800063f */
[----:B------:R-:W-:Y:S01]  /*0430*/  @!UP0 USHF.L.U32 UR4, UR4, 0x1, URZ ;  /* 0x0000000104048899 */ /* 0x000fe2000800063f */
[----:B0-----:R-:W-:Y:S01]  /*0440*/  @P3 IMAD.MOV.U32 R8, RZ, RZ, R3 ;  /* 0x000000ffff083224 */ /* 0x001fe200078e0003 */
[----:B------:R-:W-:Y:S01]  /*0450*/  ISETP.NE.AND P1, PT, R0, 0x3, PT ;  /* 0x000000030000780c */ /* 0x000fe20003f25270 */
[----:B------:R-:W0:Y:S01]  /*0460*/  @!UP0 S2UR UR7, SR_CgaCtaId ;  /* 0x00000000000789c3 */ /* 0x000e220000008800 */
[----:B------:R-:W-:Y:S02]  /*0470*/  @P3 IMAD.MOV.U32 R9, RZ, RZ, RZ ;  /* 0x000000ffff093224 */ /* 0x000fe400078e00ff */
[----:B------:R-:W-:Y:S02]  /*0480*/  IMAD.MOV.U32 R7, RZ, RZ, RZ ;  /* 0x000000ffff077224 */ /* 0x000fe400078e00ff */
[----:B------:R-:W-:-:S03]  /*0490*/  @P3 IMAD.MOV.U32 R5, RZ, RZ, RZ ;  /* 0x000000ffff053224 */ /* 0x000fc600078e00ff */
[----:B------:R-:W1:Y:S01]  /*04a0*/  @!P3 LDC R11, c[0x0][0xc] ;  /* 0x00000300ff0bbb82 */ /* 0x000e620000000800 */
[----:B--2---:R-:W-:-:S04]  /*04b0*/  @P3 IMAD.WIDE.U32 R16, R6, R17, R8 ;  /* 0x0000001106103225 */ /* 0x004fc800078e0008 */
[----:B------:R-:W-:Y:S01]  /*04c0*/  @P3 IMAD.IADD R17, R17, 0x1, R5 ;  /* 0x0000000111113824 */ /* 0x000fe200078e0205 */
[----:B------:R-:W-:Y:S01]  /*04d0*/  LOP3.LUT R5, R4, 0x7f, RZ, 0xc0, !PT ;  /* 0x0000007f04057812 */ /* 0x000fe200078ec0ff */
[----:B0-----:R-:W-:Y:S01]  /*04e0*/  @!UP0 ULEA UR8, UR7, UR6, 0x18 ;  /* 0x0000000607088291 */ /* 0x001fe2000f8ec03f */
[----:B------:R-:W-:Y:S02]  /*04f0*/  VOTEU.ALL UP0, P0 ;  /* 0x00000000003f7886 */ /* 0x000fe40000000000 */
[----:B------:R-:W-:Y:S01]  /*0500*/  ULDC UR6, c[0x0][0xc] ;  /* 0x0000030000067ab9 */ /* 0x000fe20000000800 */
[----:B------:R-:W-:Y:S01]  /*0510*/  ISETP.EQ.OR P0, PT, R0, RZ, !P1 ;  /* 0x000000ff0000720c */ /* 0x000fe20004f02670 */
[----:B------:R-:W-:-:S03]  /*0520*/  ULDC UR7, c[0x0][0x10] ;  /* 0x0000040000077ab9 */ /* 0x000fc60000000800 */
[C---:B------:R-:W-:Y:S01]  /*0530*/  ISETP.EQ.AND P0, PT, R10.reuse, RZ, P0 ;  /* 0x000000ff0a00720c */ /* 0x040fe20000702270 */
[----:B------:R-:W-:Y:S02]  /*0540*/  VIADD R10, R10, 0xffffffff ;  /* 0xffffffff0a0a7836 */ /* 0x000fe40000000000 */
[----:B-1----:R-:W-:Y:S01]  /*0550*/  @!P3 IMAD.WIDE.U32 R8, R11, R3, R6 ;  /* 0x000000030b08b225 */ /* 0x002fe200078e0006 */
[----:B------:R-:W0:Y:S02]  /*0560*/  FENCE.VIEW.ASYNC.S ;  /* 0x00000000000073c6 */ /* 0x000e240000000000 */
[----:B0-----:R-:W3:Y:S01]  /*0570*/  @!UP0 SYNCS.EXCH.64 URZ, [UR8+0x50], UR4 ;  /* 0x00005004083f85b2 */ /* 0x001ee20008000100 */
[----:B------:R-:W-:Y:S02]  /*0580*/  SEL R18, RZ, 0x1, !P0 ;  /* 0x00000001ff127807 */ /* 0x000fe40004000000 */
[----:B------:R-:W-:Y:S01]  /*0590*/  ISETP.GE.U32.AND P1, PT, R10, 0x2, PT ;  /* 0x000000020a00780c */ /* 0x000fe20003f26070 */
[----:B------:R-:W-:-:S02]  /*05a0*/  @!P3 IMAD.MOV.U32 R16, RZ, RZ, R8 ;  /* 0x000000ffff10b224 */ /* 0x000fc400078e0008 */
[----:B------:R-:W-:Y:S01]  /*05b0*/  @!P3 IMAD.MOV.U32 R17, RZ, RZ, R9 ;  /* 0x000000ffff11b224 */ /* 0x000fe200078e0009 */
[----:B------:R-:W-:Y:S01]  /*05c0*/  SEL R18, R18, 0x2, P1 ;  /* 0x0000000212127807 */ /* 0x000fe20000800000 */
[----:B------:R0:W3:Y:S01]  /*05d0*/  @!UP1 SYNCS.EXCH.64 URZ, [UR8+0x58], UR4 ;  /* 0x00005804083f95b2 */ /* 0x0000e20008000100 */
[----:B------:R-:W-:Y:S01]  /*05e0*/  NOP ;  /* 0x0000000000007918 */ /* 0x000fe20000000000 */
[----:B0-----:R-:W-:-:S03]  /*05f0*/  UIMAD.WIDE.U32 UR4, UR6, UR7, URZ ;  /* 0x00000007060472a5 */ /* 0x001fc6000f8e003f */
[----:B------:R-:W-:Y:S02]  /*0600*/  ULDC UR6, c[0x0][0x14] ;  /* 0x0000050000067ab9 */ /* 0x000fe40000000800 */
[----:B------:R-:W-:Y:S02]  /*0610*/  UIMAD.WIDE.U32 UR38, UR4, UR6, URZ ;  /* 0x00000006042672a5 */ /* 0x000fe4000f8e003f */
[----:B------:R-:W-:-:S04]  /*0620*/  UIMAD UR41, UR5, UR6, URZ ;  /* 0x00000006052972a4 */ /* 0x000fc8000f8e023f */
[----:B------:R-:W-:Y:S01]  /*0630*/  UIADD3 UR41, UR39, UR41, URZ ;  /* 0x0000002927297290 */ /* 0x000fe2000fffe03f */
[----:B---34-:R-:W-:Y:S06]  /*0640*/  BAR.SYNC.DEFER_BLOCKING 0x0 ;  /* 0x0000000000007b1d */ /* 0x018fec0000010000 */
[----:B------:R-:W-:Y:S05]  /*0650*/  @!P2 BRA `(.L_x_3) ;  /* 0x000000700028a947 */ /* 0x000fea0003800000 */
[----:B------:R-:W-:-:S13]  /*0660*/  ISETP.GT.U32.AND P0, PT, R10, 0x1, PT ;  /* 0x000000010a00780c */ /* 0x000fda0003f04070 */
[----:B------:R-:W-:Y:S05]  /*0670*/  @P0 EXIT ;  /* 0x000000000000094d */ /* 0x000fea0003800000 */
[----:B------:R-:W-:Y:S01]  /*0680*/  ULDC.64 UR4, c[0x0][0x650] ;  /* 0x0001940000047ab9 */ /* 0x000fe20000000a00 */
[----:B------:R-:W-:Y:S01]  /*0690*/  PRMT R0, RZ, 0x7610, R0 ;  /* 0x00007610ff007816 */ /* 0x000fe20000000000 */
[----:B------:R-:W-:Y:S01]  /*06a0*/  IMAD.MOV.U32 R111, RZ, RZ, -0x1 ;  /* 0xffffffffff6f7424 */ /* 0x000fe200078e00ff */
[----:B------:R-:W-:Y:S01]  /*06b0*/  ISETP.GE.U32.AND P0, PT, R16, UR4, PT ;  /* 0x0000000410007c0c */ /* 0x000fe2000bf06070 */
[----:B------:R-:W-:Y:S02]  /*06c0*/  IMAD.MOV.U32 R101, RZ, RZ, -0x1 ;  /* 0xffffffffff657424 */ /* 0x000fe400078e00ff */
[----:B------:R-:W-:Y:S01]  /*06d0*/  IMAD.MOV.U32 R19, RZ, RZ, -0x1 ;  /* 0xffffffffff137424 */ /* 0x000fe200078e00ff */
[----:B------:R-:W-:-:S13]  /*06e0*/  ISETP.GE.U32.AND.EX P0, PT, R17, UR5, PT, P0 ;  /* 0x0000000511007c0c */ /* 0x000fda000bf06100 */
[----:B------:R-:W-:Y:S05]  /*06f0*/  @P0 BRA `(.L_x_4) ;  /* 0x0000000400580947 */ /* 0x000fea0003800000 */
[----:B------:R-:W0:Y:S01]  /*0700*/  LDC.64 R20, c[0x0][0x628] ;  /* 0x00018a00ff147b82 */ /* 0x000e220000000a00 */
[----:B------:R-:W-:Y:S02]  /*0710*/  IMAD.MOV.U32 R8, RZ, RZ, R16 ;  /* 0x000000ffff087224 */ /* 0x000fe400078e0010 */
[----:B------:R-:W-:-:S05]  /*0720*/  IMAD.MOV.U32 R9, RZ, RZ, R17 ;  /* 0x000000ffff097224 */ /* 0x000fca00078e0011 */
[----:B------:R-:W1:Y:S08]  /*0730*/  LDC R0, c[0x0][0x630] ;  /* 0x00018c00ff007b82 */ /* 0x000e700000000800 */
[----:B------:R-:W2:Y:S01]  /*0740*/  LDC.64 R22, c[0x0][0x620] ;  /* 0x00018800ff167b82 */ /* 0x000ea20000000a00 */
[----:B0-----:R-:W-:-:S04]  /*0750*/  ISETP.NE.U32.AND P0, PT, R20, RZ, PT ;  /* 0x000000ff1400720c */ /* 0x001fc80003f05070 */
[----:B------:R-:W-:-:S13]  /*0760*/  ISETP.NE.AND.EX P0, PT, R21, RZ, PT, P0 ;  /* 0x000000ff1500720c */ /* 0x000fda0003f05300 */
[----:B-12---:R-:W-:Y:S05]  /*0770*/  @!P0 BRA `(.L_x_5) ;  /* 0x0000000000288947 */ /* 0x006fea0003800000 */
[----:B------:R-:W0:Y:S02]  /*0780*/  LDC R13, c[0x0][0x634] ;  /* 0x00018d00ff0d7b82 */ /* 0x000e240000000800 */
[----:B0-----:R-:W-:-:S05]  /*0790*/  IADD3 R13, P0, R16, R13, RZ ;  /* 0x0000000d100d7210 */ /* 0x001fca0007f1e0ff */
[----:B------:R-:W-:-:S04]  /*07a0*/  IMAD.X R15, RZ, RZ, R17, P0 ;  /* 0x000000ffff0f7224 */ /* 0x000fc800000e0611 */
[----:B------:R-:W-:-:S04]  /*07b0*/  IMAD.WIDE.U32 R8, R15, R20, RZ ;  /* 0x000000140f087225 */ /* 0x000fc800078e00ff */
[----:B------:R-:W-:-:S04]  /*07c0*/  IMAD.WIDE.U32 R10, P0, R13, R21, R8 ;  /* 0x000000150d0a7225 */ /* 0x000fc80007800008 */
[----:B------:R-:W-:-:S04]  /*07d0*/  IMAD.WIDE.U32 R8, R13, R20, RZ ;  /* 0x000000140d087225 */ /* 0x000fc800078e00ff */
[----:B------:R-:W-:Y:S01]  /*07e0*/  IMAD.X R13, RZ, RZ, RZ, P0 ;  /* 0x000000ffff0d7224 */ /* 0x000fe200000e06ff */
[----:B------:R-:W-:Y:S01]  /*07f0*/  IADD3 RZ, P0, R9, R10, RZ ;  /* 0x0000000a09ff7210 */ /* 0x000fe20007f1e0ff */
[----:B------:R-:W-:-:S04]  /*0800*/  IMAD.MOV.U32 R12, RZ, RZ, R11 ;  /* 0x000000ffff0c7224 */ /* 0x000fc800078e000b */
[----:B------:R-:W-:-:S08]  /*0810*/  IMAD.WIDE.U32.X R8, R15, R21, R12, P0 ;  /* 0x000000150f087225 */ /* 0x000fd000000e040c */
.L_x_5:
[-CC-:B------:R-:W-:Y:S01]  /*0820*/  SHF.R.U64 R25, R8, R0.reuse, R9.reuse ;  /* 0x0000000008197219 */ /* 0x180fe20000001209 */
[----:B------:R-:W0:Y:S01]  /*0830*/  LDC R12, c[0x0][0x618] ;  /* 0x00018600ff0c7b82 */ /* 0x000e220000000800 */
[----:B------:R-:W-:Y:S01]  /*0840*/  SHF.R.U32.HI R7, RZ, R0, R9 ;  /* 0x00000000ff077219 */ /* 0x000fe20000011609 */
[----:B------:R-:W-:Y:S01]  /*0850*/  ULDC UR4, c[0x0][0x150] ;  /* 0x0000540000047ab9 */ /* 0x000fe20000000800 */
[----:B------:R-:W-:Y:S02]  /*0860*/  IADD3 R11, P0, RZ, -R25, RZ ;  /* 0x80000019ff0b7210 */ /* 0x000fe40007f1e0ff */
[----:B------:R-:W-:-:S03]  /*0870*/  I2FP.F32.U32 R0, R6 ;  /* 0x0000000600007245 */ /* 0x000fc60000201000 */
[----:B------:R-:W1:Y:S01]  /*0880*/  LDC.64 R30, c[0x0][0x640] ;  /* 0x00019000ff1e7b82 */ /* 0x000e620000000a00 */
[----:B------:R-:W-:Y:S02]  /*0890*/  IMAD.X R13, RZ, RZ, ~R7, P0 ;  /* 0x000000ffff0d7224 */ /* 0x000fe400000e0e07 */
[----:B------:R-:W-:Y:S01]  /*08a0*/  FMUL R0, R0, UR4 ;  /* 0x0000000400007c20 */ /* 0x000fe20008400000 */
[----:B------:R-:W-:Y:S01]  /*08b0*/  IMAD.WIDE.U32 R8, R11, R22, R16 ;  /* 0x000000160b087225 */ /* 0x000fe200078e0010 */
[----:B------:R-:W-:-:S03]  /*08c0*/  ULDC UR4, c[0x0][0x154] ;  /* 0x0000550000047ab9 */ /* 0x000fc60000000800 */
[----:B------:R-:W-:Y:S01]  /*08d0*/  IMAD R10, R13, R22, RZ ;  /* 0x000000160d0a7224 */ /* 0x000fe200078e02ff */
[----:B------:R-:W2:Y:S01]  /*08e0*/  LDC R7, c[0x0][0x144] ;  /* 0x00005100ff077b82 */ /* 0x000ea20000000800 */
[----:B------:R-:W3:Y:S02]  /*08f0*/  F2I.U32.TRUNC.NTZ R0, R0 ;  /* 0x0000000000007305 */ /* 0x000ee4000020f000 */
[----:B------:R-:W-:-:S04]  /*0900*/  IMAD R11, R11, R23, R10 ;  /* 0x000000170b0b7224 */ /* 0x000fc800078e020a */
[----:B------:R-:W-:Y:S01]  /*0910*/  IMAD.IADD R9, R9, 0x1, R11 ;  /* 0x0000000109097824 */ /* 0x000fe200078e020b */
[----:B------:R-:W4:Y:S01]  /*0920*/  LDC R24, c[0x0][0x608] ;  /* 0x00018200ff187b82 */ /* 0x000f220000000800 */
[----:B------:R-:W-:-:S03]  /*0930*/  IMAD.MOV.U32 R11, RZ, RZ, -0x1 ;  /* 0xffffffffff0b7424 */ /* 0x000fc600078e00ff */
[-CC-:B0-----:R-:W-:Y:S02]  /*0940*/  SHF.R.U64 R22, R8, R12.reuse, R9.reuse ;  /* 0x0000000c08167219 */ /* 0x181fe40000001209 */
[----:B------:R-:W-:Y:S02]  /*0950*/  I2FP.F32.U32 R8, R3 ;  /* 0x0000000300087245 */ /* 0x000fe40000201000 */
[----:B------:R-:W0:Y:S01]  /*0960*/  LDC R28, c[0x0][0x658] ;  /* 0x00019600ff1c7b82 */ /* 0x000e220000000800 */
[----:B-1----:R-:W-:Y:S01]  /*0970*/  ISETP.NE.U32.AND P0, PT, R30, RZ, PT ;  /* 0x000000ff1e00720c */ /* 0x002fe20003f05070 */
[----:B---3--:R-:W-:Y:S02]  /*0980*/  IMAD.MOV R10, RZ, RZ, -R0 ;  /* 0x000000ffff0a7224 */ /* 0x008fe400078e0a00 */
[----:B------:R-:W-:Y:S01]  /*0990*/  FMUL R8, R8, UR4 ;  /* 0x0000000408087c20 */ /* 0x000fe20008400000 */
[----:B------:R-:W-:Y:S02]  /*09a0*/  SHF.R.U32.HI R9, RZ, R12, R9 ;  /* 0x0000000cff097219 */ /* 0x000fe40000011609 */
[----:B------:R-:W-:Y:S01]  /*09b0*/  ISETP.NE.AND.EX P0, PT, R31, RZ, PT, P0 ;  /* 0x000000ff1f00720c */ /* 0x000fe20003f05300 */
[----:B------:R1:W3:Y:S01]  /*09c0*/  F2I.U32.TRUNC.NTZ R15, R8 ;  /* 0x00000008000f7305 */ /* 0x0002e2000020f000 */
[----:B------:R-:W1:Y:S01]  /*09d0*/  LDC R20, c[0x0][0x148] ;  /* 0x00005200ff147b82 */ /* 0x000e620000000800 */
[----:B--2---:R-:W-:-:S07]  /*09e0*/  IMAD R0, R7, R10, R6 ;  /* 0x0000000a07007224 */ /* 0x004fce00078e0206 */
[----:B------:R-:W2:Y:S01]  /*09f0*/  LDC R26, c[0x0][0x600] ;  /* 0x00018000ff1a7b82 */ /* 0x000ea20000000800 */
[-CC-:B----4-:R-:W-:Y:S02]  /*0a00*/  SHF.R.U64 R32, R22, R24.reuse, R9.reuse ;  /* 0x0000001816207219 */ /* 0x190fe40000001209 */
[----:B------:R-:W-:Y:S01]  /*0a10*/  SHF.R.U32.HI R7, RZ, R24, R9 ;  /* 0x00000018ff077219 */ /* 0x000fe20000011609 */
[----:B------:R-:W-:-:S04]  /*0a20*/  IMAD.MOV.U32 R9, RZ, RZ, 0x1 ;  /* 0x00000001ff097424 */ /* 0x000fc800078e00ff */
[----:B------:R-:W4:Y:S01]  /*0a30*/  LDC R21, c[0x0][0x648] ;  /* 0x00019200ff157b82 */ /* 0x000f220000000800 */
[-C--:B0-----:R-:W-:Y:S02]  /*0a40*/  SHF.L.U32 R6, R11, R28.reuse, RZ ;  /* 0x0000001c0b067219 */ /* 0x081fe400000006ff */
[--C-:B------:R-:W-:Y:S02]  /*0a50*/  SHF.R.U64 R24, R32, R28, R7.reuse ;  /* 0x0000001c20187219 */ /* 0x100fe40000001207 */
[----:B------:R-:W-:Y:S02]  /*0a60*/  LOP3.LUT R13, RZ, R6, RZ, 0x33, !PT ;  /* 0x00000006ff0d7212 */ /* 0x000fe400078e33ff */
[-C--:B------:R-:W-:Y:S01]  /*0a70*/  SHF.R.U32.HI R7, RZ, R28.reuse, R7 ;  /* 0x0000001cff077219 */ /* 0x080fe20000011607 */
[----:B------:R-:W0:Y:S01]  /*0a80*/  LDC R23, c[0x0][0x638] ;  /* 0x00018e00ff177b82 */ /* 0x000e220000000800 */
[----:B------:R-:W-:Y:S01]  /*0a90*/  SHF.L.U32 R12, R9, R28, RZ ;  /* 0x0000001c090c7219 */ /* 0x000fe200000006ff */
[----:B------:R-:W-:-:S06]  /*0aa0*/  IMAD.MOV.U32 R6, RZ, RZ, R24 ;  /* 0x000000ffff067224 */ /* 0x000fcc00078e0018 */
[----:B------:R-:W0:Y:S01]  /*0ab0*/  LDC R111, c[0x0][0x610] ;  /* 0x00018400ff6f7b82 */ /* 0x000e220000000800 */
[----:B-1-3--:R-:W-:Y:S05]  /*0ac0*/  @!P0 BRA `(.L_x_6) ;  /* 0x0000000000288947 */ /* 0x00afea0003800000 */
[----:B------:R-:W1:Y:S02]  /*0ad0*/  LDC R11, c[0x0][0x64c] ;  /* 0x00019300ff0b7b82 */ /* 0x000e640000000800 */
[----:B-1----:R-:W-:-:S05]  /*0ae0*/  IADD3 R11, P0, R24, R11, RZ ;  /* 0x0000000b180b7210 */ /* 0x002fca0007f1e0ff */
        /* <DEDUP_REMOVED lines=8> */
.L_x_6:
[----:B----4-:R-:W-:Y:S01]  /*0b70*/  SHF.R.U64 R6, R6, R21, R7 ;  /* 0x0000001506067219 */ /* 0x010fe20000001207 */
[----:B--2---:R-:W-:Y:S01]  /*0b80*/  VIADD R7, R26, 0xffffffff ;  /* 0xffffffff1a077836 */ /* 0x004fe20000000000 */
[----:B------:R-:W-:Y:S01]  /*0b90*/  LOP3.LUT R13, R32, R13, RZ, 0xc0, !PT ;  /* 0x0000000d200d7212 */ /* 0x000fe200078ec0ff */
[----:B------:R-:W-:Y:S02]  /*0ba0*/  IMAD.MOV R15, RZ, RZ, -R15 ;  /* 0x000000ffff0f7224 */ /* 0x000fe400078e0a0f */
[----:B------:R-:W-:Y:S02]  /*0bb0*/  IMAD.MOV R8, RZ, RZ, -R6 ;  /* 0x000000ffff087224 */ /* 0x000fe400078e0a06 */
[----:B------:R-:W-:Y:S01]  /*0bc0*/  IMAD R13, R12, R6, R13 ;  /* 0x000000060c0d7224 */ /* 0x000fe200078e020d */
[----:B------:R-:W-:Y:S01]  /*0bd0*/  LOP3.LUT R6, R22, R7, RZ, 0xc0, !PT ;  /* 0x0000000716067212 */ /* 0x000fe200078ec0ff */
[----:B------:R-:W-:Y:S02]  /*0be0*/  @P3 IMAD R0, R20, R15, R3 ;  /* 0x0000000f14003224 */ /* 0x000fe400078e0203 */
[----:B0-----:R-:W-:-:S02]  /*0bf0*/  IMAD R3, R8, R23, R24 ;  /* 0x0000001708037224 */ /* 0x001fc400078e0218 */
[----:B------:R-:W-:Y:S02]  /*0c00*/  IMAD R111, R13, R111, R0 ;  /* 0x0000006f0d6f7224 */ /* 0x000fe400078e0200 */
[----:B------:R-:W-:Y:S02]  /*0c10*/  IMAD R6, R3, R26, R6 ;  /* 0x0000001a03067224 */ /* 0x000fe400078e0206 */
[----:B------:R-:W-:Y:S02]  /*0c20*/  IMAD.MOV.U32 R0, RZ, RZ, 0x1 ;  /* 0x00000001ff007424 */ /* 0x000fe400078e00ff */
[----:B------:R-:W-:Y:S01]  /*0c30*/  IMAD.MOV.U32 R19, RZ, RZ, R25 ;  /* 0x000000ffff137224 */ /* 0x000fe200078e0019 */
[----:B------:R-:W-:Y:S02]  /*0c40*/  SEL R101, R6, R111, !P3 ;  /* 0x0000006f06657207 */ /* 0x000fe40005800000 */
[----:B------:R-:W-:-:S07]  /*0c50*/  SEL R111, R111, R6, !P3 ;  /* 0x000000066f6f7207 */ /* 0x000fce0005800000 */
.L_x_4:
[----:B------:R-:W-:-:S08]  /*0c60*/  NOP ;  /* 0x0000000000007918 */ /* 0x000fd00000000000 */
[----:B------:R-:W0:Y:S02]  /*0c70*/  USETMAXREG.TRY_ALLOC.CTAPOOL UP0, 0xe8 ;  /* 0x000000e8000079c8 */ /* 0x000e240008000600 */
[----:B0-----:R-:W-:-:S13]  /*0c80*/  PLOP3.LUT P0, PT, PT, PT, UP0, 0x80, 0x0 ;  /* 0x000000000000781c */ /* 0x001fda0003f0f008 */
[----:B------:R-:W-:Y:S05]  /*0c90*/  @!P0 BRA `(.L_x_4) ;  /* 0xfffffffc00f08947 */ /* 0x000fea000383ffff */
[----:B------:R-:W-:Y:S01]  /*0ca0*/  ULDC.64 UR4, c[0x0][0x598] ;  /* 0x0001660000047ab9 */ /* 0x000fe20000000a00 */
[----:B------:R-:W-:Y:S01]  /*0cb0*/  ULDC.64 UR36, c[0x0][0x208] ;  /* 0x0000820000247ab9 */ /* 0x000fe20000000a00 */
[----:B------:R-:W-:-:S04]  /*0cc0*/  ISETP.NE.U32.AND P0, PT, RZ, UR4, PT ;  /* 0x00000004ff007c0c */ /* 0x000fc8000bf05070 */
[----:B------:R-:W-:-:S13]  /*0cd0*/  ISETP.NE.AND.EX P0, PT, RZ, UR5, PT, P0 ;  /* 0x00000005ff007c0c */ /* 0x000fda000bf05300 */
[----:B------:R-:W-:Y:S05]  /*0ce0*/  @!P0 BRA `(.L_x_7) ;  /* 0x00000000001c8947 */ /* 0x000fea0003800000 */
[----:B------:R-:W0:Y:S02]  /*0cf0*/  LDC.64 R6, c[0x0][0x598] ;  /* 0x00016600ff067b82 */ /* 0x000e240000000a00 */
[----:B0-----:R-:W2:Y:S02]  /*0d00*/  LDG.E.64 R6, desc[UR36][R6.64] ;  /* 0x0000002406067981 */ /* 0x001ea4000c1e1b00 */
[----:B--2---:R-:W-:-:S04]  /*0d10*/  ISETP.NE.U32.AND P0, PT, R6, RZ, PT ;  /* 0x000000ff0600720c */ /* 0x004fc80003f05070 */
[----:B------:R-:W-:-:S13]  /*0d20*/  ISETP.NE.AND.EX P0, PT, R7, RZ, PT, P0 ;  /* 0x000000ff0700720c */ /* 0x000fda0003f05300 */
[----:B------:R-:W-:Y:S05]  /*0d30*/  @!P0 BRA `(.L_x_7) ;  /* 0x0000000000088947 */ /* 0x000fea0003800000 */
[----:B------:R0:W5:Y:S01]  /*0d40*/  LD.E R88, desc[UR36][R6.64] ;  /* 0x0000002406587980 */ /* 0x000162000c101900 */
[----:B------:R-:W-:Y:S05]  /*0d50*/  BRA `(.L_x_8) ;  /* 0x0000000000247947 */ /* 0x000fea0003800000 */
.L_x_7:
[----:B------:R-:W-:Y:S02]  /*0d60*/  ULDC.64 UR4, c[0x0][0x588] ;  /* 0x0001620000047ab9 */ /* 0x000fe40000000a00 */
[----:B------:R-:W-:-:S04]  /*0d70*/  ISETP.NE.U32.AND P0, PT, RZ, UR4, PT ;  /* 0x00000004ff007c0c */ /* 0x000fc8000bf05070 */
[----:B------:R-:W-:-:S13]  /*0d80*/  ISETP.NE.AND.EX P0, PT, RZ, UR5, PT, P0 ;  /* 0x00000005ff007c0c */ /* 0x000fda000bf05300 */
[----:B------:R-:W-:Y:S05]  /*0d90*/  @!P0 BRA `(.L_x_9) ;  /* 0x00000000000c8947 */ /* 0x000fea0003800000 */
[----:B------:R-:W0:Y:S02]  /*0da0*/  LDC.64 R88, c[0x0][0x588] ;  /* 0x00016200ff587b82 */ /* 0x000e240000000a00 */
[----:B0-----:R1:W5:Y:S01]  /*0db0*/  LDG.E R88, desc[UR36][R88.64] ;  /* 0x0000002458587981 */ /* 0x001362000c1e1900 */
[----:B------:R-:W-:Y:S05]  /*0dc0*/  BRA `(.L_x_8) ;  /* 0x0000000000087947 */ /* 0x000fea0003800000 */
.L_x_9:
[----:B------:R-:W-:Y:S02]  /*0dd0*/  ULDC UR4, c[0x0][0x580] ;  /* 0x0001600000047ab9 */ /* 0x000fe40000000800 */
[----:B------:R-:W-:-:S07]  /*0de0*/  IMAD.U32 R88, RZ, RZ, UR4 ;  /* 0x00000004ff587e24 */ /* 0x000fce000f8e00ff */
.L_x_8:
[----:B------:R-:W-:Y:S02]  /*0df0*/  ULDC.64 UR4, c[0x0][0x5a0] ;  /* 0x0001680000047ab9 */ /* 0x000fe40000000a00 */
[----:B------:R-:W-:-:S04]  /*0e00*/  ISETP.NE.U32.AND P0, PT, RZ, UR4, PT ;  /* 0x00000004ff007c0c */ /* 0x000fc8000bf05070 */
[----:B------:R-:W-:-:S13]  /*0e10*/  ISETP.NE.AND.EX P0, PT, RZ, UR5, PT, P0 ;  /* 0x00000005ff007c0c */ /* 0x000fda000bf05300 */
[----:B------:R-:W-:Y:S05]  /*0e20*/  @!P0 BRA `(.L_x_10) ;  /* 0x00000000001c8947 */ /* 0x000fea0003800000 */
[----:B0-----:R-:W0:Y:S02]  /*0e30*/  LDC.64 R6, c[0x0][0x5a0] ;  /* 0x00016800ff067b82 */ /* 0x001e240000000a00 */
[----:B0-----:R-:W2:Y:S02]  /*0e40*/  LDG.E.64 R6, desc[UR36][R6.64] ;  /* 0x0000002406067981 */ /* 0x001ea4000c1e1b00 */
[----:B--2---:R-:W-:-:S04]  /*0e50*/  ISETP.NE.U32.AND P0, PT, R6, RZ, PT ;  /* 0x000000ff0600720c */ /* 0x004fc80003f05070 */
[----:B------:R-:W-:-:S13]  /*0e60*/  ISETP.NE.AND.EX P0, PT, R7, RZ, PT, P0 ;  /* 0x000000ff0700720c */ /* 0x000fda0003f05300 */
[----:B------:R-:W-:Y:S05]  /*0e70*/  @!P0 BRA `(.L_x_10) ;  /* 0x0000000000088947 */ /* 0x000fea0003800000 */
[----:B-1----:R0:W5:Y:S01]  /*0e80*/  LD.E R89, desc[UR36][R6.64] ;  /* 0x0000002406597980 */ /* 0x002162000c101900 */
[----:B------:R-:W-:Y:S05]  /*0e90*/  BRA `(.L_x_11) ;  /* 0x0000000000247947 */ /* 0x000fea0003800000 */
.L_x_10:
[----:B------:R-:W-:Y:S02]  /*0ea0*/  ULDC.64 UR4, c[0x0][0x590] ;  /* 0x0001640000047ab9 */ /* 0x000fe40000000a00 */
[----:B------:R-:W-:-:S04]  /*0eb0*/  ISETP.NE.U32.AND P0, PT, RZ, UR4, PT ;  /* 0x00000004ff007c0c */ /* 0x000fc8000bf05070 */
[----:B------:R-:W-:-:S13]  /*0ec0*/  ISETP.NE.AND.EX P0, PT, RZ, UR5, PT, P0 ;  /* 0x00000005ff007c0c */ /* 0x000fda000bf05300 */
[----:B------:R-:W-:Y:S05]  /*0ed0*/  @!P0 BRA `(.L_x_12) ;  /* 0x00000000000c8947 */ /* 0x000fea0003800000 */
[----:B0-----:R-:W1:Y:S02]  /*0ee0*/  LDC.64 R6, c[0x0][0x590] ;  /* 0x00016400ff067b82 */ /* 0x001e640000000a00 */
[----:B-1----:R1:W5:Y:S01]  /*0ef0*/  LDG.E R89, desc[UR36][R6.64] ;  /* 0x0000002406597981 */ /* 0x002362000c1e1900 */
[----:B------:R-:W-:Y:S05]  /*0f00*/  BRA `(.L_x_11) ;  /* 0x0000000000087947 */ /* 0x000fea0003800000 */
.L_x_12:
[----:B------:R-:W-:Y:S02]  /*0f10*/  ULDC UR4, c[0x0][0x584] ;  /* 0x0001610000047ab9 */ /* 0x000fe40000000800 */
[----:B-1----:R-:W-:-:S07]  /*0f20*/  IMAD.U32 R89, RZ, RZ, UR4 ;  /* 0x00000004ff597e24 */ /* 0x002fce000f8e00ff */
.L_x_11:
[----:B------:R-:W-:-:S13]  /*0f30*/  LOP3.LUT P0, RZ, R0, 0xff, RZ, 0xc0, !PT ;  /* 0x000000ff00ff7812 */ /* 0x000fda000780c0ff */
[----:B------:R-:W-:Y:S05]  /*0f40*/  @!P0 EXIT ;  /* 0x000000000000894d */ /* 0x000fea0003800000 */
[----:B------:R-:W2:Y:S01]  /*0f50*/  LDC R94, c[0x0][0x658] ;  /* 0x00019600ff5e7b82 */ /* 0x000ea20000000800 */
[----:B------:R-:W-:Y:S01]  /*0f60*/  LOP3.LUT R14, R14, 0x1, RZ, 0xc0, !PT ;  /* 0x000000010e0e7812 */ /* 0x000fe200078ec0ff */
[----:B------:R-:W-:Y:S01]  /*0f70*/  ULDC.64 UR6, c[0x0][0x288] ;  /* 0x0000a20000067ab9 */ /* 0x000fe20000000a00 */
[----:B------:R-:W-:Y:S01]  /*0f80*/  SHF.R.U32.HI R0, RZ, 0x2, R4 ;  /* 0x00000002ff007819 */ /* 0x000fe20000011604 */
[----:B------:R-:W-:Y:S01]  /*0f90*/  UIADD3 UR4, UR7, 0x3f, URZ ;  /* 0x0000003f07047890 */ /* 0x000fe2000fffe03f */
[----:B------:R-:W-:Y:S01]  /*0fa0*/  SHF.R.U32.HI R5, RZ, 0x1, R5 ;  /* 0x00000001ff057819 */ /* 0x000fe20000011605 */
[----:B------:R-:W-:Y:S01]  /*0fb0*/  IMAD.SHL.U32 R3, R14, 0x40, RZ ;  /* 0x000000400e037824 */ /* 0x000fe200078e00ff */
[----:B------:R-:W-:Y:S01]  /*0fc0*/  LOP3.LUT R0, R0, 0x7, RZ, 0xc0, !PT ;  /* 0x0000000700007812 */ /* 0x000fe200078ec0ff */
[----:B------:R-:W3:Y:S01]  /*0fd0*/  LDC.64 R90, c[0x0][0x5c8] ;  /* 0x00017200ff5a7b82 */ /* 0x000ee20000000a00 */
[----:B------:R-:W-:Y:S01]  /*0fe0*/  USHF.R.S32.HI UR5, URZ, 0x1f, UR4 ;  /* 0x0000001f3f057899 */ /* 0x000fe20008011404 */
[----:B------:R-:W-:Y:S01]  /*0ff0*/  LOP3.LUT R5, R5, 0x30, RZ, 0xc0, !PT ;  /* 0x0000003005057812 */ /* 0x000fe200078ec0ff */
[----:B01----:R-:W-:Y:S01]  /*1000*/  IMAD.MOV.U32 R7, RZ, RZ, 0x1 ;  /* 0x00000001ff077424 */ /* 0x003fe200078e00ff */
[--C-:B------:R-:W-:Y:S01]  /*1010*/  LOP3.LUT R22, R3, 0x40, R0.reuse, 0xe2, !PT ;  /* 0x0000004003167812 */ /* 0x100fe200078ee200 */
[----:B------:R-:W-:Y:S01]  /*1020*/  ULEA.HI UR5, UR5, UR4, URZ, 0x6 ;  /* 0x0000000405057291 */ /* 0x000fe2000f8f303f */
[-C--:B------:R-:W-:Y:S01]  /*1030*/  IADD3 R3, RZ, -R5.reuse, -R0 ;  /* 0x80000005ff037210 */ /* 0x080fe20007ffe800 */
[----:B------:R-:W-:Y:S01]  /*1040*/  IMAD.U32 R6, RZ, RZ, UR6 ;  /* 0x00000006ff067e24 */ /* 0x000fe2000f8e00ff */
[----:B------:R-:W0:Y:S01]  /*1050*/  LDC R98, c[0x0][0x600] ;  /* 0x00018000ff627b82 */ /* 0x000e220000000800 */
[----:B------:R-:W-:Y:S01]  /*1060*/  LOP3.LUT R22, R22, R5, RZ, 0xfc, !PT ;  /* 0x0000000516167212 */ /* 0x000fe200078efcff */
[----:B------:R-:W-:Y:S01]  /*1070*/  IMAD.MOV.U32 R5, RZ, RZ, -0x1 ;  /* 0xffffffffff057424 */ /* 0x000fe200078e00ff */
[----:B------:R-:W-:Y:S01]  /*1080*/  USHF.R.S32.HI UR43, URZ, 0x6, UR5 ;  /* 0x000000063f2b7899 */ /* 0x000fe20008011405 */
[----:B------:R-:W-:Y:S01]  /*1090*/  LOP3.LUT R95, R4, 0x3, RZ, 0xc0, !PT ;  /* 0x00000003045f7812 */ /* 0x000fe200078ec0ff */
[----:B------:R-:W-:Y:S01]  /*10a0*/  IMAD R3, R14, -0x40, R3 ;  /* 0xffffffc00e037824 */ /* 0x000fe200078e0203 */
[C---:B------:R-:W-:Y:S01]  /*10b0*/  LOP3.LUT R97, R4.reuse, 0x80, RZ, 0xc0, !PT ;  /* 0x0000008004617812 */ /* 0x040fe200078ec0ff */
[----:B------:R-:W-:Y:S01]  /*10c0*/  UISETP.LT.AND UP0, UPT, UR43, 0x1, UPT ;  /* 0x000000012b00788c */ /* 0x000fe2000bf01270 */
[-C--:B--2---:R-:W-:Y:S01]  /*10d0*/  SHF.L.U32 R5, R5, R94.reuse, RZ ;  /* 0x0000005e05057219 */ /* 0x084fe200000006ff */
[----:B------:R-:W-:Y:S01]  /*10e0*/  ULDC UR4, c[0x0][0x284] ;  /* 0x0000a10000047ab9 */ /* 0x000fe20000000800 */
[----:B------:R-:W-:Y:S01]  /*10f0*/  IMAD R95, R95, -0x2, R6 ;  /* 0xfffffffe5f5f7824 */ /* 0x000fe200078e0206 */
[----:B------:R-:W-:Y:S01]  /*1100*/  USEL UR44, UR43, 0x1, UP0 ;  /* 0x000000012b2c7887 */ /* 0x000fe20008000000 */
[----:B------:R-:W-:Y:S01]  /*1110*/  SHF.L.U32 R94, R7, R94, RZ ;  /* 0x0000005e075e7219 */ /* 0x000fe200000006ff */
[----:B------:R-:W-:Y:S01]  /*1120*/  IMAD.SHL.U32 R96, R4, 0x2, RZ ;  /* 0x0000000204607824 */ /* 0x000fe200078e00ff */
[----:B------:R-:W-:Y:S01]  /*1130*/  LOP3.LUT R116, R18, 0x1, RZ, 0xfc, !PT ;  /* 0x0000000112747812 */ /* 0x000fe200078efcff */
[----:B------:R-:W-:Y:S01]  /*1140*/  VIADD R100, R3, UR4 ;  /* 0x0000000403647c36 */ /* 0x000fe20008000000 */
[C-C-:B---3--:R-:W-:Y:S01]  /*1150*/  SHF.L.U64.HI R92, R90.reuse, 0x7, R91.reuse ;  /* 0x000000075a5c7819 */ /* 0x148fe2000001025b */
[----:B------:R-:W-:Y:S01]  /*1160*/  IMAD.MOV.U32 R23, RZ, RZ, RZ ;  /* 0x000000ffff177224 */ /* 0x000fe200078e00ff */
[C---:B------:R-:W-:Y:S01]  /*1170*/  SHF.L.U64.HI R93, R90.reuse, 0x3, R91 ;  /* 0x000000035a5d7819 */ /* 0x040fe2000001025b */
[C---:B------:R-:W-:Y:S01]  /*1180*/  IMAD.SHL.U32 R91, R90.reuse, 0x80, RZ ;  /* 0x000000805a5b7824 */ /* 0x040fe200078e00ff */
[----:B------:R-:W-:Y:S01]  /*1190*/  SHF.R.U32.HI R97, RZ, 0x7, R97 ;  /* 0x00000007ff617819 */ /* 0x000fe20000011661 */
[----:B------:R-:W-:Y:S01]  /*11a0*/  IMAD.SHL.U32 R90, R90, 0x8, RZ ;  /* 0x000000085a5a7824 */ /* 0x000fe200078e00ff */
[----:B------:R-:W-:Y:S01]  /*11b0*/  LOP3.LUT R99, RZ, R5, RZ, 0x33, !PT ;  /* 0x00000005ff637212 */ /* 0x000fe200078e33ff */
[----:B------:R-:W-:Y:S01]  /*11c0*/  UIADD3 UR44, UR43, -UR44, URZ ;  /* 0x8000002c2b2c7290 */ /* 0x000fe2000fffe03f */
[----:B0-----:R-:W-:Y:S01]  /*11d0*/  VIADD R98, R98, 0xffffffff ;  /* 0xffffffff62627836 */ /* 0x001fe20000000000 */
[----:B------:R-:W-:Y:S01]  /*11e0*/  UMOV UR40, URZ ;  /* 0x0000003f00287c82 */ /* 0x000fe20008000000 */
[----:B------:R-:W-:-:S09]  /*11f0*/  UMOV UR42, URZ ;  /* 0x0000003f002a7c82 */ /* 0x000fd20008000000 */
.L_x_156:
[----:B0-----:R-:W0:Y:S01]  /*1200*/  SHFL.IDX PT, R0, R97, RZ, 0x1f ;  /* 0x00001fff61007589 */ /* 0x001e2200000e0000 */
[----:B-1----:R-:W1:Y:S01]  /*1210*/  S2UR UR7, SR_CgaCtaId ;  /* 0x00000000000779c3 */ /* 0x002e620000008800 */
[----:B------:R-:W-:Y:S01]  /*1220*/  UMOV UR6, 0x400 ;  /* 0x0000040000067882 */ /* 0x000fe20000000000 */
[----:B0-----:R-:W-:Y:S01]  /*1230*/  R2UR UR4, R0 ;  /* 0x00000000000472ca */ /* 0x001fe200000e0000 */
[----:B-1----:R-:W-:-:S12]  /*1240*/  ULEA UR46, UR7, UR6, 0x18 ;  /* 0x00000006072e7291 */ /* 0x002fd8000f8ec03f */
[----:B------:R-:W-:-:S04]  /*1250*/  ULEA.HI UR5, UR4, UR4, URZ, 0x1 ;  /* 0x0000000404057291 */ /* 0x000fc8000f8f083f */
[----:B------:R-:W-:-:S04]  /*1260*/  ULOP3.LUT UR5, UR5, 0x7fffe, URZ, 0xc0, !UPT ;  /* 0x0007fffe05057892 */ /* 0x000fc8000f8ec03f */
[----:B------:R-:W-:-:S03]  /*1270*/  UIADD3 UR5, UR4, -UR5, URZ ;  /* 0x8000000504057290 */ /* 0x000fc6000fffe03f */
[----:B------:R-:W-:Y:S01]  /*1280*/  ULDC UR4, c[0x0][0x28c] ;  /* 0x0000a30000047ab9 */ /* 0x000fe20000000800 */
[----:B------:R-:W-:Y:S01]  /*1290*/  ULEA UR5, UR5, UR46, 0xd ;  /* 0x0000002e05057291 */ /* 0x000fe2000f8e683f */
[----:B------:R-:W-:-:S03]  /*12a0*/  ISETP.LT.AND P0, PT, RZ, UR4, PT ;  /* 0x00000004ff007c0c */ /* 0x000fc6000bf01270 */
[----:B------:R-:W-:-:S04]  /*12b0*/  UIADD3 UR5, UR5, 0x100, URZ ;  /* 0x0000010005057890 */ /* 0x000fc8000fffe03f */
[----:B------:R-:W-:-:S04]  /*12c0*/  USHF.R.U32.HI UR5, URZ, 0x4, UR5 ;  /* 0x000000043f057899 */ /* 0x000fc80008011605 */
[----:B------:R-:W-:-:S04]  /*12d0*/  ULOP3.LUT UR5, UR5, 0x3fff, URZ, 0xc0, !UPT ;  /* 0x00003fff05057892 */ /* 0x000fc8000f8ec03f */
[----:B------:R-:W-:Y:S01]  /*12e0*/  ULOP3.LUT UR45, UR5, 0x10000, URZ, 0xfc, !UPT ;  /* 0x00010000052d7892 */ /* 0x000fe2000f8efc3f */
[----:B--234-:R-:W-:Y:S11]  /*12f0*/  @P0 BRA `(.L_x_13) ;  /* 0x0000000000400947 */ /* 0x01cff60003800000 */
[----:B------:R-:W-:Y:S01]  /*1300*/  MOV R0, 0x0 ;  /* 0x0000000000007802 */ /* 0x000fe20000000f00 */
[----:B------:R-:W-:Y:S01]  /*1310*/  ULDC.64 UR4, c[0x4][0x68] ;  /* 0x01001a0000047ab9 */ /* 0x000fe20000000a00 */
[----:B------:R-:W-:Y:S01]  /*1320*/  ULDC.64 UR6, c[0x4][0x8] ;  /* 0x0100020000067ab9 */ /* 0x000fe20000000a00 */
[----:B------:R-:W-:Y:S01]  /*1330*/  IMAD.U32 R4, RZ, RZ, UR4 ;  /* 0x00000004ff047e24 */ /* 0x000fe2000f8e00ff */
[----:B------:R0:W1:Y:S01]  /*1340*/  LDC.64 R14, c[0x4][R0] ;  /* 0x01000000000e7b82 */ /* 0x0000620000000a00 */
[----:B------:R-:W-:Y:S01]  /*1350*/  IMAD.U32 R5, RZ, RZ, UR5 ;  /* 0x00000005ff057e24 */ /* 0x000fe2000f8e00ff */
[----:B------:R-:W-:Y:S01]  /*1360*/  ULDC.64 UR4, c[0x4][0x70] ;  /* 0x01001c0000047ab9 */ /* 0x000fe20000000a00 */
[----:B------:R-:W-:Y:S02]  /*1370*/  IMAD.U32 R10, RZ, RZ, UR6 ;  /* 0x00000006ff0a7e24 */ /* 0x000fe4000f8e00ff */
[----:B------:R-:W-:Y:S02]  /*1380*/  IMAD.U32 R6, RZ, RZ, UR4 ;  /* 0x00000004ff067e24 */ /* 0x000fe4000f8e00ff */
[----:B------:R-:W-:-:S02]  /*1390*/  IMAD.U32 R7, RZ, RZ, UR5 ;  /* 0x00000005ff077e24 */ /* 0x000fc4000f8e00ff */
[----:B------:R-:W-:Y:S02]  /*13a0*/  IMAD.U32 R11, RZ, RZ, UR7 ;  /* 0x00000007ff0b7e24 */ /* 0x000fe4000f8e00ff */
[----:B------:R-:W-:Y:S02]  /*13b0*/  IMAD.MOV.U32 R8, RZ, RZ, 0x1e1 ;  /* 0x000001e1ff087424 */ /* 0x000fe400078e00ff */
[----:B------:R-:W-:Y:S02]  /*13c0*/  IMAD.MOV.U32 R12, RZ, RZ, 0x1 ;  /* 0x00000001ff0c7424 */ /* 0x000fe400078e00ff */
[----:B0-----:R-:W-:-:S07]  /*13d0*/  IMAD.MOV.U32 R13, RZ, RZ, RZ ;  /* 0x000000ffff0d7224 */ /* 0x001fce00078e00ff */
[----:B------:R-:W-:-:S07]  /*13e0*/  LEPC R20, `(.L_x_13) ;  /* 0x000000001014794e */ /* 0x000fce0000000000 */
[----:B-1---5:R-:W-:Y:S05]  /*13f0*/  CALL.ABS.NOINC R14 ;  /* 0x000000000e007343 */ /* 0x022fea0003c00000 */
.L_x_13:
[----:B------:R-:W-:-:S13]  /*1400*/  ISETP.NE.AND P0, PT, R116, 0x3, PT ;  /* 0x000000037400780c */ /* 0x000fda0003f05270 */
[----:B------:R-:W-:Y:S05]  /*1410*/  @!P0 BRA `(.L_x_14) ;  /* 0x0000000000048947 */ /* 0x000fea0003800000 */
[----:B------:R-:W-:Y:S01]  /*1420*/  BPT.TRAP 0x1 ;  /* 0x000000040000795c */ /* 0x000fe20000300000 */
.L_x_14:
[----:B------:R-:W-:Y:S02]  /*1430*/  IMAD.U32 R3, RZ, RZ, UR42 ;  /* 0x0000002aff037e24 */ /* 0x000fe4000f8e00ff */
[----:B------:R-:W-:-:S03]  /*1440*/  IMAD.U32 R0, RZ, RZ, UR40 ;  /* 0x00000028ff007e24 */ /* 0x000fc6000f8e00ff */
[----:B------:R-:W-:Y:S02]  /*1450*/  LEA R3, R3, UR46, 0x3 ;  /* 0x0000002e03037c11 */ /* 0x000fe4000f8e18ff */
[----:B------:R-:W-:-:S04]  /*1460*/  SHF.L.U32 R0, R0, 0x1f, RZ ;  /* 0x0000001f00007819 */ /* 0x000fc800000006ff */
[----:B------:R0:W1:Y:S01]  /*1470*/  SYNCS.PHASECHK.TRANS64.TRYWAIT P1, [R3+URZ], R0 ;  /* 0x00000000030075a7 */ /* 0x000062000802017f */
[----:B------:R-:W-:Y:S05]  /*1480*/  @!P0 BRA `(.L_x_15) ;  /* 0x0000000000048947 */ /* 0x000fea0003800000 */
[----:B------:R-:W-:Y:S01]  /*1490*/  BPT.TRAP 0x1 ;  /* 0x000000040000795c */ /* 0x000fe20000300000 */
.L_x_15:
[----:B------:R-:W-:-:S05]  /*14a0*/  IMAD.U32 R4, RZ, RZ, UR44 ;  /* 0x0000002cff047e24 */ /* 0x000fca000f8e00ff */
[----:B------:R-:W-:Y:S01]  /*14b0*/  ISETP.GE.AND P2, PT, R4, 0x1, PT ;  /* 0x000000010400780c */ /* 0x000fe20003f46270 */
[----:B-1----:R-:W-:-:S12]  /*14c0*/  @P1 BRA `(.L_x_16) ;  /* 0x0000000000081947 */ /* 0x002fd80003800000 */
[----:B------:R-:W1:Y:S02]  /*14d0*/  SYNCS.PHASECHK.TRANS64.TRYWAIT P1, [R3+URZ], R0 ;  /* 0x00000000030075a7 */ /* 0x000e64000802017f */
[----:B-1----:R-:W-:Y:S05]  /*14e0*/  @!P1 BRA `(.L_x_17) ;  /* 0x00000078002c9947 */ /* 0x002fea0003800000 */
.L_x_16:
[----:B------:R-:W-:Y:S05]  /*14f0*/  WARPSYNC.ALL ;  /* 0x0000000000007948 */ /* 0x000fea0003800000 */
[----:B------:R-:W-:Y:S01]  /*1500*/  UIADD3 UR4, UR46, 0x40100, URZ ;  /* 0x000401002e047890 */ /* 0x000fe2000fffe03f */
[----:B------:R-:W-:Y:S01]  /*1510*/  WARPGROUP.ARRIVE ;  /* 0x00000000000079c5 */ /* 0x000fe20000000000 */
[----:B------:R-:W-:Y:S02]  /*1520*/  ULEA UR6, UR42, UR45, 0xc ;  /* 0x0000002d2a067291 */ /* 0x000fe4000f8e603f */
[----:B------:R-:W-:Y:S01]  /*1530*/  USHF.R.U32.HI UR4, URZ, 0x4, UR4 ;  /* 0x000000043f047899 */ /* 0x000fe20008011604 */
[----:B------:R-:W-:Y:S01]  /*1540*/  UMOV UR13, 0x40000040 ;  /* 0x40000040000d7882 */ /* 0x000fe20000000000 */
[----:B------:R-:W-:-:S02]  /*1550*/  UMOV UR15, 0x40000040 ;  /* 0x40000040000f7882 */ /* 0x000fc40000000000 */
[----:B------:R-:W-:Y:S01]  /*1560*/  ULOP3.LUT UR4, UR4, 0x3fff, URZ, 0xc0, !UPT ;  /* 0x00003fff04047892 */ /* 0x000fe2000f8ec03f */
[----:B------:R-:W-:Y:S01]  /*1570*/  UMOV UR12, UR6 ;  /* 0x00000006000c7c82 */ /* 0x000fe20008000000 */
[----:B------:R-:W-:Y:S02]  /*1580*/  UIADD3 UR5, UR6, 0x400, URZ ;  /* 0x0000040006057890 */ /* 0x000fe4000fffe03f */
[----:B------:R-:W-:Y:S02]  /*1590*/  ULOP3.LUT UR8, UR4, 0x10000, URZ, 0xfc, !UPT ;  /* 0x0001000004087892 */ /* 0x000fe4000f8efc3f */
[----:B------:R-:W-:Y:S02]  /*15a0*/  UIADD3 UR7, UR6, 0x806, URZ ;  /* 0x0000080606077890 */ /* 0x000fe4000fffe03f */
[----:B------:R-:W-:Y:S02]  /*15b0*/  ULEA UR4, UR42, UR8, 0xa ;  /* 0x000000082a047291 */ /* 0x000fe4000f8e503f */
[----:B------:R-:W-:-:S02]  /*15c0*/  UIADD3 UR10, UR6, 0xc06, URZ ;  /* 0x00000c06060a7890 */ /* 0x000fc4000fffe03f */
[----:B------:R-:W-:-:S03]  /*15d0*/  UIADD3 UR9, UR4, 0x206, URZ ;  /* 0x0000020604097890 */ /* 0x000fc6000fffe03f */
[----:B------:R-:W-:Y:S02]  /*15e0*/  UMOV UR14, UR4 ;  /* 0x00000004000e7c82 */ /* 0x000fe40008000000 */
[----:B------:R-:W-:Y:S01]  /*15f0*/  HGMMA.64x64x8.F32.TF32 R56, gdesc[UR12], RZ, !UPT, gsb0 ;  /* 0x04e000000c3879f0 */ /* 0x000fe2000c0028ff */
[----:B------:R-:W-:Y:S01]  /*1600*/  UMOV UR12, UR5 ;  /* 0x00000005000c7c82 */ /* 0x000fe20008000000 */
[----:B------:R-:W-:Y:S01]  /*1610*/  UMOV UR13, 0x40000040 ;  /* 0x40000040000d7882 */ /* 0x000fe20000000000 */
[----:B------:R-:W-:Y:S01]  /*1620*/  UIADD3 UR5, UR6, 0x402, URZ ;  /* 0x0000040206057890 */ /* 0x000fe2000fffe03f */
[----:B------:R-:W-:Y:S02]  /*1630*/  WARPGROUP.DEPBAR.LE gsb0, 0x0 ;  /* 0x00008000000079c5 */ /* 0x000fe40000010000 */
[----:B------:R-:W-:-:S06]  /*1640*/  WARPGROUP.ARRIVE ;  /* 0x00000000000079c5 */ /* 0x000fcc0000000000 */
[----:B------:R-:W-:Y:S01]  /*1650*/  HGMMA.64x64x8.F32.TF32 R24, gdesc[UR12], RZ, !UPT, gsb0 ;  /* 0x04e000000c1879f0 */ /* 0x000fe2000c0028ff */
[----:B------:R-:W-:Y:S02]  /*1660*/  UIADD3 UR12, UR6, 0x2, URZ ;  /* 0x00000002060c7890 */ /* 0x000fe4000fffe03f */
[----:B------:R-:W-:Y:S01]  /*1670*/  UIADD3 UR14, UR4, 0x2, URZ ;  /* 0x00000002040e7890 */ /* 0x000fe2000fffe03f */
[----:B------:R-:W-:Y:S01]  /*1680*/  UMOV UR13, 0x40000040 ;  /* 0x40000040000d7882 */ /* 0x000fe20000000000 */
[----:B------:R-:W-:Y:S01]  /*1690*/  UMOV UR15, 0x40000040 ;  /* 0x40000040000f7882 */ /* 0x000fe20000000000 */
[----:B------:R-:W-:Y:S02]  /*16a0*/  WARPGROUP.DEPBAR.LE gsb0, 0x0 ;  /* 0x00008000000079c5 */ /* 0x000fe40000010000 */
[----:B------:R-:W-:-:S06]  /*16b0*/  WARPGROUP.ARRIVE ;  /* 0x00000000000079c5 */ /* 0x000fcc0000000000 */
[----:B------:R-:W-:Y:S01]  /*16c0*/  HGMMA.64x64x8.F32.TF32 R56, gdesc[UR12], R56, gsb0 ;  /* 0x04e000000c3879f0 */ /* 0x000fe20008002838 */
[----:B------:R-:W-:Y:S01]  /*16d0*/  UMOV UR12, UR5 ;  /* 0x00000005000c7c82 */ /* 0x000fe20008000000 */
[----:B------:R-:W-:Y:S01]  /*16e0*/  UMOV UR13, 0x40000040 ;  /* 0x40000040000d7882 */ /* 0x000fe20000000000 */
[----:B------:R-:W-:Y:S01]  /*16f0*/  UIADD3 UR5, UR6, 0x404, URZ ;  /* 0x0000040406057890 */ /* 0x000fe2000fffe03f */
[----:B------:R-:W-:Y:S02]  /*1700*/  WARPGROUP.DEPBAR.LE gsb0, 0x0 ;  /* 0x00008000000079c5 */ /* 0x000fe40000010000 */
[----:B------:R-:W-:-:S06]  /*1710*/  WARPGROUP.ARRIVE ;  /* 0x00000000000079c5 */ /* 0x000fcc0000000000 */
[----:B------:R-:W-:Y:S01]  /*1720*/  HGMMA.64x64x8.F32.TF32 R24, gdesc[UR12], R24, gsb0 ;  /* 0x04e000000c1879f0 */ /* 0x000fe20008002818 */
        /* <DEDUP_REMOVED lines=56> */
[----:B------:R-:W-:Y:S01]  /*1ab0*/  UMOV UR4, UR7 ;  /* 0x0000000700047c82 */ /* 0x000fe20008000000 */
[----:B------:R-:W-:Y:S01]  /*1ac0*/  UMOV UR6, UR9 ;  /* 0x0000000900067c82 */ /* 0x000fe20008000000 */
[----:B------:R-:W-:Y:S01]  /*1ad0*/  UMOV UR7, 0x40000040 ;  /* 0x4000004000077882 */ /* 0x000fe20000000000 */
[----:B------:R-:W-:Y:S02]  /*1ae0*/  WARPGROUP.DEPBAR.LE gsb0, 0x0 ;  /* 0x00008000000079c5 */ /* 0x000fe40000010000 */
[----:B------:R-:W-:-:S06]  /*1af0*/  WARPGROUP.ARRIVE ;  /* 0x00000000000079c5 */ /* 0x000fcc0000000000 */
[----:B------:R-:W-:Y:S01]  /*1b00*/  HGMMA.64x64x8.F32.TF32 R56, gdesc[UR12], R56, gsb0 ;  /* 0x04e000000c3879f0 */ /* 0x000fe20008002838 */
[----:B------:R-:W-:Y:S01]  /*1b10*/  UMOV UR12, UR5 ;  /* 0x00000005000c7c82 */ /* 0x000fe20008000000 */
[----:B------:R-:W-:Y:S01]  /*1b20*/  UMOV UR13, 0x40000040 ;  /* 0x40000040000d7882 */ /* 0x000fe20000000000 */
[----:B------:R-:W-:Y:S01]  /*1b30*/  UMOV UR5, 0x40000040 ;  /* 0x4000004000057882 */ /* 0x000fe20000000000 */
[----:B------:R-:W-:Y:S02]  /*1b40*/  WARPGROUP.DEPBAR.LE gsb0, 0x0 ;  /* 0x00008000000079c5 */ /* 0x000fe40000010000 */
[----:B------:R-:W-:-:S06]  /*1b50*/  WARPGROUP.ARRIVE ;  /* 0x00000000000079c5 */ /* 0x000fcc0000000000 */
[----:B------:R-:W-:Y:S03]  /*1b60*/  HGMMA.64x64x8.F32.TF32 R24, gdesc[UR12], R24, gsb0 ;  /* 0x04e000000c1879f0 */ /* 0x000fe60008002818 */
[----:B------:R-:W-:Y:S02]  /*1b70*/  WARPGROUP.DEPBAR.LE gsb0, 0x0 ;  /* 0x00008000000079c5 */ /* 0x000fe40000010000 */
[----:B------:R-:W-:-:S06]  /*1b80*/  WARPGROUP.ARRIVE ;  /* 0x00000000000079c5 */ /* 0x000fcc0000000000 */
[----:B------:R-:W-:Y:S01]  /*1b90*/  HGMMA.64x64x8.F32.TF32 R56, gdesc[UR4], R56, gsb0 ;  /* 0x04e00000043879f0 */ /* 0x000fe20008002838 */
[----:B------:R-:W-:Y:S01]  /*1ba0*/  UMOV UR4, UR10 ;  /* 0x0000000a00047c82 */ /* 0x000fe20008000000 */
[----:B------:R-:W-:Y:S01]  /*1bb0*/  UMOV UR5, 0x40000040 ;  /* 0x4000004000057882 */ /* 0x000fe20000000000 */
[----:B------:R-:W-:Y:S02]  /*1bc0*/  WARPGROUP.DEPBAR.LE gsb0, 0x0 ;  /* 0x00008000000079c5 */ /* 0x000fe40000010000 */
[----:B------:R-:W-:-:S06]  /*1bd0*/  WARPGROUP.ARRIVE ;  /* 0x00000000000079c5 */ /* 0x000fcc0000000000 */
[----:B------:R-:W-:Y:S03]  /*1be0*/  HGMMA.64x64x8.F32.TF32 R24, gdesc[UR4], R24, gsb0 ;  /* 0x04e00000041879f0 */ /* 0x000fe60008002818 */
[----:B------:R-:W-:Y:S02]  /*1bf0*/  WARPGROUP.DEPBAR.LE gsb0, 0x0 ;  /* 0x00008000000079c5 */ /* 0x000fe40000010000 */
[----:B------:R-:W-:Y:S05]  /*1c00*/  @!P2 BRA `(.L_x_18) ;  /* 0x00000008004ca947 */ /* 0x000fea0003800000 */
[----:B------:R-:W-:Y:S01]  /*1c10*/  UIADD3 UR13, UR42, 0x1, URZ ;  /* 0x000000012a0d7890 */ /* 0x000fe2000fffe03f */
[----:B01----:R-:W-:Y:S01]  /*1c20*/  IMAD.U32 R0, RZ, RZ, UR44 ;  /* 0x0000002cff007e24 */ /* 0x003fe2000f8e00ff */
[----:B------:R-:W-:Y:S02]  /*1c30*/  UMOV UR9, UR42 ;  /* 0x0000002a00097c82 */ /* 0x000fe40008000000 */
[----:B------:R-:W-:-:S04]  /*1c40*/  UISETP.NE.AND UP0, UPT, UR13, 0x4, UPT ;  /* 0x000000040d00788c */ /* 0x000fc8000bf05270 */
[----:B------:R-:W-:Y:S02]  /*1c50*/  USEL UR4, URZ, 0x1, UP0 ;  /* 0x000000013f047887 */ /* 0x000fe40008000000 */
[----:B------:R-:W-:Y:S02]  /*1c60*/  USEL UR13, UR13, URZ, UP0 ;  /* 0x0000003f0d0d7287 */ /* 0x000fe40008000000 */
[----:B------:R-:W-:-:S06]  /*1c70*/  ULOP3.LUT UR4, UR40, UR4, URZ, 0x3c, !UPT ;  /* 0x0000000428047292 */ /* 0x000fcc000f8e3c3f */
[----:B------:R-:W-:-:S07]  /*1c80*/  IMAD.U32 R5, RZ, RZ, UR4 ;  /* 0x00000004ff057e24 */ /* 0x000fce000f8e00ff */
.L_x_25:
[----:B01----:R-:W-:Y:S05]  /*1c90*/  @!P0 BRA `(.L_x_19) ;  /* 0x0000000000048947 */ /* 0x003fea0003800000 */
[----:B------:R-:W-:Y:S01]  /*1ca0*/  BPT.TRAP 0x1 ;  /* 0x000000040000795c */ /* 0x000fe20000300000 */
.L_x_19:
[----:B------:R-:W0:Y:S01]  /*1cb0*/  S2UR UR4, SR_CgaCtaId ;  /* 0x00000000000479c3 */ /* 0x000e220000008800 */
[----:B------:R-:W-:Y:S01]  /*1cc0*/  UMOV UR10, 0x400 ;  /* 0x00000400000a7882 */ /* 0x000fe20000000000 */
[----:B------:R-:W-:Y:S01]  /*1cd0*/  SHF.L.U32 R3, R5, 0x1f, RZ ;  /* 0x0000001f05037819 */ /* 0x000fe200000006ff */
[----:B0-----:R-:W-:-:S04]  /*1ce0*/  ULEA UR10, UR4, UR10, 0x18 ;  /* 0x0000000a040a7291 */ /* 0x001fc8000f8ec03f */
[----:B------:R-:W-:-:S09]  /*1cf0*/  ULEA UR4, UR13, UR10, 0x3 ;  /* 0x0000000a0d047291 */ /* 0x000fd2000f8e183f */
[----:B------:R0:W1:Y:S01]  /*1d00*/  SYNCS.PHASECHK.TRANS64.TRYWAIT P1, [UR4], R3 ;  /* 0x00000003ff0075a7 */ /* 0x0000620008020144 */
[----:B------:R-:W-:Y:S05]  /*1d10*/  @!P0 BRA `(.L_x_20) ;  /* 0x0000000000048947 */ /* 0x000fea0003800000 */
[----:B------:R-:W-:Y:S01]  /*1d20*/  BPT.TRAP 0x1 ;  /* 0x000000040000795c */ /* 0x000fe20000300000 */
.L_x_20:
[----:B-1----:R-:W-:Y:S05]  /*1d30*/  @P1 BRA `(.L_x_21) ;  /* 0x0000000000081947 */ /* 0x002fea0003800000 */
[----:B------:R-:W1:Y:S02]  /*1d40*/  SYNCS.PHASECHK.TRANS64.TRYWAIT P1, [UR4], R3 ;  /* 0x00000003ff0075a7 */ /* 0x000e640008020144 */
[----:B-1----:R-:W-:Y:S05]  /*1d50*/  @!P1 BRA `(.L_x_22) ;  /* 0x0000007000249947 */ /* 0x002fea0003800000 */
.L_x_21:
[----:B------:R-:W-:Y:S01]  /*1d60*/  ULEA UR12, UR13, UR8, 0xa ;  /* 0x000000080d0c7291 */ /* 0x000fe2000f8e503f */
[----:B------:R-:W-:Y:S01]  /*1d70*/  WARPGROUP.ARRIVE ;  /* 0x00000000000079c5 */ /* 0x000fe20000000000 */
[----:B------:R-:W-:Y:S01]  /*1d80*/  ULEA UR11, UR13, UR45, 0xc ;  /* 0x0000002d0d0b7291 */ /* 0x000fe2000f8e603f */
[----:B------:R-:W-:Y:S01]  /*1d90*/  UMOV UR7, 0x40000040 ;  /* 0x4000004000077882 */ /* 0x000fe20000000000 */
[----:B------:R-:W-:Y:S02]  /*1da0*/  UMOV UR5, 0x40000040 ;  /* 0x4000004000057882 */ /* 0x000fe40000000000 */
[----:B------:R-:W-:Y:S01]  /*1db0*/  UIADD3 UR14, UR11, 0x400, URZ ;  /* 0x000004000b0e7890 */ /* 0x000fe2000fffe03f */
[----:B------:R-:W-:Y:S02]  /*1dc0*/  UMOV UR6, UR12 ;  /* 0x0000000c00067c82 */ /* 0x000fe40008000000 */
[----:B------:R-:W-:Y:S02]  /*1dd0*/  UMOV UR4, UR11 ;  /* 0x0000000b00047c82 */ /* 0x000fe40008000000 */
[----:B------:R-:W-:Y:S01]  /*1de0*/  HGMMA.64x64x8.F32.TF32 R56, gdesc[UR4], R56, gsb0 ;  /* 0x04e00000043879f0 */ /* 0x000fe20008002838 */
[----:B------:R-:W-:Y:S01]  /*1df0*/  UMOV UR5, 0x40000040 ;  /* 0x4000004000057882 */ /* 0x000fe20000000000 */
[----:B------:R-:W-:Y:S01]  /*1e00*/  UMOV UR4, UR14 ;  /* 0x0000000e00047c82 */ /* 0x000fe20008000000 */
[----:B------:R-:W-:Y:S01]  /*1e10*/  UIADD3 UR14, UR11, 0x402, URZ ;  /* 0x000004020b0e7890 */ /* 0x000fe2000fffe03f */
[----:B------:R-:W-:-:S02]  /*1e20*/  WARPGROUP.DEPBAR.LE gsb0, 0x0 ;  /* 0x00008000000079c5 */ /* 0x000fc40000010000 */
        /* <DEDUP_REMOVED lines=76> */
[----:B------:R-:W-:Y:S02]  /*22f0*/  WARPGROUP.DEPBAR.LE gsb0, 0x0 ;  /* 0x00008000000079c5 */ /* 0x000fe40000010000 */
[----:B------:R-:W-:-:S06]  /*2300*/  WARPGROUP.ARRIVE ;  /* 0x00000000000079c5 */ /* 0x000fcc0000000000 */
[----:B------:R-:W-:Y:S01]  /*2310*/  HGMMA.64x64x8.F32.TF32 R24, gdesc[UR4], R24, gsb0 ;  /* 0x04e00000041879f0 */ /* 0x000fe20008002818 */
[----:B------:R-:W-:Y:S02]  /*2320*/  UIADD3 UR6, UR12, 0x206, URZ ;  /* 0x000002060c067890 */ /* 0x000fe4000fffe03f */
[----:B------:R-:W-:Y:S01]  /*2330*/  UIADD3 UR4, UR11, 0x806, URZ ;  /* 0x000008060b047890 */ /* 0x000fe2000fffe03f */
[----:B------:R-:W-:Y:S01]  /*2340*/  UMOV UR7, 0x40000040 ;  /* 0x4000004000077882 */ /* 0x000fe20000000000 */
[----:B------:R-:W-:Y:S01]  /*2350*/  UMOV UR5, 0x40000040 ;  /* 0x4000004000057882 */ /* 0x000fe20000000000 */
[----:B------:R-:W-:Y:S01]  /*2360*/  UIADD3 UR11, UR11, 0xc06, URZ ;  /* 0x00000c060b0b7890 */ /* 0x000fe2000fffe03f */
        /* <DEDUP_REMOVED lines=10> */
[----:B------:R-:W-:Y:S01]  /*2410*/  BPT.TRAP 0x1 ;  /* 0x000000040000795c */ /* 0x000fe20000300000 */
.L_x_23:
[----:B------:R-:W-:Y:S01]  /*2420*/  ULEA UR10, UR9, UR10, 0x3 ;  /* 0x0000000a090a7291 */ /* 0x000fe2000f8e183f */
[----:B------:R-:W-:-:S03]  /*2430*/  ISETP.GT.U32.AND P1, PT, R18, 0x1, PT ;  /* 0x000000011200780c */ /* 0x000fc60003f24070 */
[----:B------:R-:W-:-:S04]  /*2440*/  UIADD3 UR10, UR10, 0x20, URZ ;  /* 0x000000200a0a7890 */ /* 0x000fc8000fffe03f */
[----:B------:R-:W-:-:S09]  /*2450*/  UPRMT UR10, URZ, 0x654, UR10 ;  /* 0x000006543f0a7896 */ /* 0x000fd2000800000a */
[----:B------:R-:W-:Y:S01]  /*2460*/  SYNCS.ARRIVE.TRANS64.RED.A1T0 RZ, [UR10], RZ ;  /* 0x000000ffffff79a7 */ /* 0x000fe2000810040a */
[----:B------:R-:W-:Y:S05]  /*2470*/  @P1 BRA `(.L_x_24) ;  /* 0x0000000000041947 */ /* 0x000fea0003800000 */
[----:B------:R-:W-:Y:S01]  /*2480*/  BPT.TRAP 0x1 ;  /* 0x000000040000795c */ /* 0x000fe20000300000 */
.L_x_24:
[----:B------:R-:W-:Y:S01]  /*2490*/  UIADD3 UR13, UR13, 0x1, URZ ;  /* 0x000000010d0d7890 */ /* 0x000fe2000fffe03f */
[C---:B------:R-:W-:Y:S01]  /*24a0*/  ISETP.GT.AND P1, PT, R0.reuse, 0x1, PT ;  /* 0x000000010000780c */ /* 0x040fe20003f24270 */
[----:B------:R-:W-:Y:S01]  /*24b0*/  UIADD3 UR9, UR9, 0x1, URZ ;  /* 0x0000000109097890 */ /* 0x000fe2000fffe03f */
[----:B------:R-:W-:Y:S01]  /*24c0*/  VIADD R0, R0, 0xffffffff ;  /* 0xffffffff00007836 */ /* 0x000fe20000000000 */
[----:B------:R-:W-:Y:S02]  /*24d0*/  UISETP.NE.AND UP0, UPT, UR13, 0x4, UPT ;  /* 0x000000040d00788c */ /* 0x000fe4000bf05270 */
[----:B------:R-:W-:Y:S02]  /*24e0*/  UISETP.NE.AND UP1, UPT, UR9, 0x4, UPT ;  /* 0x000000040900788c */ /* 0x000fe4000bf25270 */
[----:B------:R-:W-:Y:S02]  /*24f0*/  USEL UR4, URZ, 0x1, UP0 ;  /* 0x000000013f047887 */ /* 0x000fe40008000000 */
[----:B------:R-:W-:-:S02]  /*2500*/  USEL UR13, UR13, URZ, UP0 ;  /* 0x0000003f0d0d7287 */ /* 0x000fc40008000000 */
[----:B------:R-:W-:Y:S02]  /*2510*/  USEL UR9, UR9, URZ, UP1 ;  /* 0x0000003f09097287 */ /* 0x000fe40008800000 */
[----:B------:R-:W-:Y:S01]  /*2520*/  LOP3.LUT R5, R5, UR4, RZ, 0x3c, !PT ;  /* 0x0000000405057c12 */ /* 0x000fe2000f8e3cff */
[----:B------:R-:W-:Y:S09]  /*2530*/  @P1 BRA `(.L_x_25) ;  /* 0xfffffff400d41947 */ /* 0x000ff2000383ffff */
.L_x_18:
[----:B01----:R-:W0:Y:S02]  /*2540*/  LDC R0, c[0x0][0x28c] ;  /* 0x0000a300ff007b82 */ /* 0x003e240000000800 */
[----:B0-----:R-:W-:-:S13]  /*2550*/  ISETP.GE.AND P1, PT, R0, 0x1, PT ;  /* 0x000000010000780c */ /* 0x001fda0003f26270 */
[----:B------:R-:W-:Y:S05]  /*2560*/  @!P1 BRA `(.L_x_26) ;  /* 0x0000000000389947 */ /* 0x000fea0003800000 */
[----:B------:R-:W-:Y:S05]  /*2570*/  @!P0 BRA `(.L_x_27) ;  /* 0x0000000000048947 */ /* 0x000fea0003800000 */
[----:B------:R-:W-:Y:S01]  /*2580*/  BPT.TRAP 0x1 ;  /* 0x000000040000795c */ /* 0x000fe20000300000 */
.L_x_27:
[----:B------:R-:W0:Y:S01]  /*2590*/  S2UR UR6, SR_CgaCtaId ;  /* 0x00000000000679c3 */ /* 0x000e220000008800 */
[----:B------:R-:W-:Y:S01]  /*25a0*/  UIADD3 UR4, UR44, UR42, URZ ;  /* 0x0000002a2c047290 */ /* 0x000fe2000fffe03f */
[----:B------:R-:W-:Y:S01]  /*25b0*/  ISETP.GT.U32.AND P0, PT, R18, 0x1, PT ;  /* 0x000000011200780c */ /* 0x000fe20003f04070 */
[----:B------:R-:W-:Y:S02]  /*25c0*/  UMOV UR5, 0x400 ;  /* 0x0000040000057882 */ /* 0x000fe40000000000 */
[----:B------:R-:W-:-:S04]  /*25d0*/  USHF.L.U32 UR4, UR4, 0x3, URZ ;  /* 0x0000000304047899 */ /* 0x000fc8000800063f */
[----:B------:R-:W-:Y:S02]  /*25e0*/  ULOP3.LUT UR4, UR4, 0x18, URZ, 0xc0, !UPT ;  /* 0x0000001804047892 */ /* 0x000fe4000f8ec03f */
[----:B0-----:R-:W-:-:S04]  /*25f0*/  ULEA UR5, UR6, UR5, 0x18 ;  /* 0x0000000506057291 */ /* 0x001fc8000f8ec03f */
[----:B------:R-:W-:-:S04]  /*2600*/  UIADD3 UR4, UR5, 0x20, UR4 ;  /* 0x0000002005047890 */ /* 0x000fc8000fffe004 */
[----:B------:R-:W-:-:S09]  /*2610*/  UPRMT UR4, URZ, 0x654, UR4 ;  /* 0x000006543f047896 */ /* 0x000fd20008000004 */
[----:B------:R-:W-:Y:S01]  /*2620*/  SYNCS.ARRIVE.TRANS64.RED.A1T0 RZ, [UR4], RZ ;  /* 0x000000ffffff79a7 */ /* 0x000fe20008100404 */
[----:B------:R-:W-:Y:S05]  /*2630*/  @P0 BRA `(.L_x_26) ;  /* 0x0000000000040947 */ /* 0x000fea0003800000 */
[----:B------:R-:W-:Y:S01]  /*2640*/  BPT.TRAP 0x1 ;  /* 0x000000040000795c */ /* 0x000fe20000300000 */
.L_x_26:
[----:B------:R-:W-:Y:S01]  /*2650*/  IMAD.SHL.U32 R101, R101, 0x40, RZ ;  /* 0x0000004065657824 */ /* 0x000fe200078e00ff */
[----:B------:R-:W-:Y:S01]  /*2660*/  ULDC UR6, c[0x0][0x288] ;  /* 0x0000a20000067ab9 */ /* 0x000fe20000000800 */
[----:B------:R-:W-:Y:S01]  /*2670*/  SHF.R.S32.HI R21, RZ, 0x1f, R19 ;  /* 0x0000001fff157819 */ /* 0x000fe20000011413 */
[----:B------:R-:W-:Y:S01]  /*2680*/  IMAD.SHL.U32 R3, R111, 0x100, RZ ;  /* 0x000001006f037824 */ /* 0x000fe200078e00ff */
[----:B------:R-:W-:Y:S01]  /*2690*/  ULDC.64 UR4, c[0x0][0x5d0] ;  /* 0x0001740000047ab9 */ /* 0x000fe20000000a00 */
[----:B------:R-:W-:Y:S01]  /*26a0*/  LOP3.LUT R10, R101, 0x6, R96, 0xf8, !PT ;  /* 0x00000006650a7812 */ /* 0x000fe200078ef860 */
[----:B------:R-:W-:Y:S01]  /*26b0*/  IMAD.WIDE R110, R111, 0x100, R22 ;  /* 0x000001006f6e7825 */ /* 0x000fe200078e0216 */
[----:B------:R-:W-:Y:S01]  /*26c0*/  ISETP.GE.AND P0, PT, R101, UR6, PT ;  /* 0x0000000665007c0c */ /* 0x000fe2000bf06270 */
[----:B------:R-:W-:Y:S01]  /*26d0*/  ULDC UR6, c[0x0][0x284] ;  /* 0x0000a10000067ab9 */ /* 0x000fe20000000800 */
[----:B------:R-:W-:Y:S01]  /*26e0*/  SHF.R.S32.HI R11, RZ, 0x1f, R10 ;  /* 0x0000001fff0b7819 */ /* 0x000fe2000001140a */
[----:B------:R-:W-:Y:S01]  /*26f0*/  IMAD R0, R21, UR4, RZ ;  /* 0x0000000415007c24 */ /* 0x000fe2000f8e02ff */
[----:B------:R-:W-:-:S03]  /*2700*/  ISETP.GE.OR P0, PT, R3, UR6, P0 ;  /* 0x0000000603007c0c */ /* 0x000fc60008706670 */
[C---:B------:R-:W-:Y:S02]  /*2710*/  IMAD R7, R19.reuse, UR5, R0 ;  /* 0x0000000513077c24 */ /* 0x040fe4000f8e0200 */
[----:B------:R-:W-:Y:S01]  /*2720*/  IMAD.WIDE.U32 R4, R19, UR4, R10 ;  /* 0x0000000413047c25 */ /* 0x000fe2000f8e000a */
[----:B------:R-:W-:-:S03]  /*2730*/  ULDC.64 UR4, c[0x0][0x5c8] ;  /* 0x0001720000047ab9 */ /* 0x000fc60000000a00 */
[----:B------:R-:W-:Y:S02]  /*2740*/  IMAD R9, R111, UR4, RZ ;  /* 0x000000046f097c24 */ /* 0x000fe4000f8e02ff */
[----:B------:R-:W-:Y:S02]  /*2750*/  IMAD.IADD R5, R5, 0x1, R7 ;  /* 0x0000000105057824 */ /* 0x000fe400078e0207 */
[C---:B------:R-:W-:Y:S02]  /*2760*/  IMAD R9, R110.reuse, UR5, R9 ;  /* 0x000000056e097c24 */ /* 0x040fe4000f8e0209 */
[----:B------:R-:W-:-:S04]  /*2770*/  IMAD.WIDE.U32 R112, R110, UR4, R4 ;  /* 0x000000046e707c25 */ /* 0x000fc8000f8e0004 */
[----:B------:R-:W-:Y:S01]  /*2780*/  IMAD.MOV.U32 R0, RZ, RZ, -0x1 ;  /* 0xffffffffff007424 */ /* 0x000fe200078e00ff */
[----:B------:R-:W-:Y:S06]  /*2790*/  @P0 BRA `(.L_x_28) ;  /* 0x00000048002c0947 */ /* 0x000fec0003800000 */
[----:B-----5:R-:W-:Y:S01]  /*27a0*/  FSETP.NEU.AND P1, PT, R89, RZ, PT ;  /* 0x000000ff5900720b */ /* 0x020fe20003f2d000 */
[----:B------:R-:W-:Y:S01]  /*27b0*/  IMAD.IADD R4, R95, 0x1, -R101 ;  /* 0x000000015f047824 */ /* 0x000fe200078e0a65 */
[----:B------:R-:W-:Y:S01]  /*27c0*/  BSSY B0, `(.L_x_28) ;  /* 0x0000488000007945 */ /* 0x000fe20003800000 */
[----:B------:R-:W-:Y:S02]  /*27d0*/  IMAD.IADD R3, R100, 0x1, -R3 ;  /* 0x0000000164037824 */ /* 0x000fe400078e0a03 */
[----:B------:R-:W-:Y:S01]  /*27e0*/  IMAD.IADD R115, R113, 0x1, R9 ;  /* 0x0000000171737824 */ /* 0x000fe200078e0209 */
[----:B------:R-:W-:-:S04]  /*27f0*/  ISETP.GT.AND P6, PT, R4, RZ, PT ;  /* 0x000000ff0400720c */ /* 0x000fc80003fc4270 */
[----:B------:R-:W-:-:S03]  /*2800*/  ISETP.GT.AND P0, PT, R3, RZ, P6 ;  /* 0x000000ff0300720c */ /* 0x000fc60003704270 */
[----:B------:R-:W-:Y:S10]  /*2810*/  @!P1 BRA `(.L_x_29) ;  /* 0x0000003000949947 */ /* 0x000ff40003800000 */
[----:B------:R-:W0:Y:S01]  /*2820*/  LDC.64 R14, c[0x0][0x5b8] ;  /* 0x00016e00ff0e7b82 */ /* 0x000e220000000a00 */
[----:B------:R-:W-:-:S07]  /*2830*/  ULDC.64 UR4, c[0x0][0x5c0] ;  /* 0x0001700000047ab9 */ /* 0x000fce0000000a00 */
[----:B------:R-:W1:Y:S08]  /*2840*/  LDC.64 R106, c[0x0][0x5b0] ;  /* 0x00016c00ff6a7b82 */ /* 0x000e700000000a00 */
[----:B------:R-:W2:Y:S01]  /*2850*/  LDC.64 R12, c[0x0][0x5a8] ;  /* 0x00016a00ff0c7b82 */ /* 0x000ea20000000a00 */
[-C--:B0-----:R-:W-:Y:S02]  /*2860*/  IMAD R6, R21, R14.reuse, RZ ;  /* 0x0000000e15067224 */ /* 0x081fe400078e02ff */
[----:B------:R-:W-:-:S04]  /*2870*/  IMAD.WIDE.U32 R102, R19, R14, R10 ;  /* 0x0000000e13667225 */ /* 0x000fc800078e000a */
[----:B------:R-:W-:Y:S02]  /*2880*/  IMAD R123, R19, R15, R6 ;  /* 0x0000000f137b7224 */ /* 0x000fe400078e0206 */
[-C--:B-1----:R-:W-:Y:S02]  /*2890*/  IMAD R5, R111, R106.reuse, RZ ;  /* 0x0000006a6f057224 */ /* 0x082fe400078e02ff */
[----:B------:R-:W-:Y:S02]  /*28a0*/  IMAD.IADD R105, R103, 0x1, R123 ;  /* 0x0000000167697824 */ /* 0x000fe400078e027b */
[----:B------:R-:W-:Y:S02]  /*28b0*/  IMAD.MOV.U32 R104, RZ, RZ, R102 ;  /* 0x000000ffff687224 */ /* 0x000fe400078e0066 */
[C---:B------:R-:W-:Y:S02]  /*28c0*/  IMAD R101, R110.reuse, R107, R5 ;  /* 0x0000006b6e657224 */ /* 0x040fe400078e0205 */
[----:B------:R-:W-:-:S04]  /*28d0*/  IMAD.WIDE.U32 R6, R110, R106, R104 ;  /* 0x0000006a6e067225 */ /* 0x000fc800078e0068 */
[----:B------:R-:W-:Y:S01]  /*28e0*/  IMAD.IADD R5, R7, 0x1, R101 ;  /* 0x0000000107057824 */ /* 0x000fe200078e0265 */
[----:B--2---:R-:W-:-:S04]  /*28f0*/  LEA R8, P1, R6, R12, 0x2 ;  /* 0x0000000c06087211 */ /* 0x004fc800078210ff */
[----:B------:R-:W-:-:S05]  /*2900*/  LEA.HI.X R9, R6, R13, R5, 0x2, P1 ;  /* 0x0000000d06097211 */ /* 0x000fca00008f1405 */
[----:B------:R-:W2:Y:S01]  /*2910*/  @P0 LDG.E.LTC128B R5, desc[UR36][R8.64] ;  /* 0x0000002408050981 */ /* 0x000ea2000c1e1920 */
[----:B------:R-:W-:Y:S01]  /*2920*/  LEA R20, P1, R112, UR4, 0x2 ;  /* 0x0000000470147c11 */ /* 0x000fe2000f8210ff */
[-C--:B------:R-:W-:Y:S01]  /*2930*/  IMAD.WIDE.U32 R6, R110, R106.reuse, R10 ;  /* 0x0000006a6e067225 */ /* 0x080fe200078e000a */
[----:B------:R-:W-:Y:S01]  /*2940*/  ISETP.GT.AND P4, PT, R4, 0x1, PT ;  /* 0x000000010400780c */ /* 0x000fe20003f84270 */
[----:B------:R-:W-:Y:S01]  /*2950*/  BSSY B1, `(.L_x_30) ;  /* 0x0000013000017945 */ /* 0x000fe20003800000 */
[----:B------:R-:W-:Y:S01]  /*2960*/  LEA.HI.X R21, R112, UR5, R115, 0x2, P1 ;  /* 0x0000000570157c11 */ /* 0x000fe200088f1473 */
[----:B------:R-:W-:Y:S01]  /*2970*/  IMAD.IADD R7, R101, 0x1, R7 ;  /* 0x0000000165077824 */ /* 0x000fe200078e0207 */
[----:B------:R-:W-:Y:S01]  /*2980*/  ISETP.GT.AND P1, PT, R3, RZ, P4 ;  /* 0x000000ff0300720c */ /* 0x000fe20002724270 */
[C---:B------:R-:W-:Y:S01]  /*2990*/  IMAD.SHL.U32 R112, R106.reuse, 0x8, RZ ;  /* 0x000000086a707824 */ /* 0x040fe200078e00ff */
[----:B------:R-:W-:Y:S02]  /*29a0*/  SHF.L.U64.HI R113, R106, 0x3, R107 ;  /* 0x000000036a717819 */ /* 0x000fe4000001026b */
[----:B------:R-:W-:Y:S01]  /*29b0*/  P2R R117, PR, RZ, 0x10 ;  /* 0x00000010ff757803 */ /* 0x000fe20000000000 */
[----:B------:R-:W-:Y:S01]  /*29c0*/  IMAD.WIDE.U32 R114, R110, R106, R112 ;  /* 0x0000006a6e727225 */ /* 0x000fe200078e0070 */
[----:B--2---:R-:W-:-:S05]  /*29d0*/  LOP3.LUT R108, R5, 0xffffe000, RZ, 0xc0, !PT ;  /* 0xffffe000056c7812 */ /* 0x004fca00078ec0ff */
[----:B------:R-:W-:Y:S01]  /*29e0*/  FMUL R15, R108, R89 ;  /* 0x000000596c0f7220 */ /* 0x000fe20000400000 */
[----:B------:R-:W-:-:S04]  /*29f0*/  IMAD.WIDE.U32 R108, R19, R14, R6 ;  /* 0x0000000e136c7225 */ /* 0x000fc800078e0006 */
[----:B------:R-:W-:Y:S01]  /*2a00*/  FFMA R15, R56, R88, R15 ;  /* 0x00000058380f7223 */ /* 0x000fe2000000000f */
[----:B------:R-:W-:Y:S01]  /*2a10*/  IMAD.IADD R7, R123, 0x1, R109 ;  /* 0x000000017b077824 */ /* 0x000fe200078e026d */
[----:B------:R-:W-:-:S03]  /*2a20*/  LEA R6, P2, R108, R12, 0x2 ;  /* 0x0000000c6c067211 */ /* 0x000fc600078410ff */
[----:B------:R-:W-:Y:S02]  /*2a30*/  F2FP.TF32.F32.PACK_B R15, R15 ;  /* 0x0000000fff0f723e */ /* 0x000fe400024050ff */
[----:B------:R-:W-:-:S03]  /*2a40*/  LEA.HI.X R7, R108, R13, R7, 0x2, P2 ;  /* 0x0000000d6c077211 */ /* 0x000fc600010f1407 */
[----:B------:R0:W-:Y:S01]  /*2a50*/  @P0 STG.E desc[UR36][R20.64], R15 ;  /* 0x0000000f14000986 */ /* 0x0001e2000c101924 */
[----:B------:R-:W-:Y:S05]  /*2a60*/  @!P1 BRA `(.L_x_31) ;  /* 0x0000000000049947 */ /* 0x000fea0003800000 */
[----:B------:R1:W5:Y:S02]  /*2a70*/  LDG.E.LTC128B R5, desc[UR36][R6.64+0x4] ;  /* 0x0000042406057981 */ /* 0x000364000c1e1920 */
.L_x_31:
[----:B------:R-:W-:Y:S05]  /*2a80*/  BSYNC B1 ;  /* 0x0000000000017941 */ /* 0x000fea0003800000 */
.L_x_30:
[----:B-----5:R-:W-:Y:S01]  /*2a90*/  LOP3.LUT R8, R5, 0xffffe000, RZ, 0xc0, !PT ;  /* 0xffffe00005087812 */ /* 0x020fe200078ec0ff */
[----:B0-----:R-:W-:Y:S01]  /*2aa0*/  IMAD.IADD R15, R101, 0x1, R115 ;  /* 0x00000001650f7824 */ /* 0x001fe200078e0273 */
[----:B------:R-:W-:Y:S01]  /*2ab0*/  IADD3 R9, P2, R102, R114, RZ ;  /* 0x0000007266097210 */ /* 0x000fe20007f5e0ff */
[----:B------:R-:W-:Y:S01]  /*2ac0*/  IMAD.MOV.U32 R101, RZ, RZ, R5 ;  /* 0x000000ffff657224 */ /* 0x000fe200078e0005 */
[----:B------:R-:W-:Y:S01]  /*2ad0*/  ISETP.GT.AND P0, PT, R3, 0x8, P6 ;  /* 0x000000080300780c */ /* 0x000fe20003704270 */
[----:B------:R-:W-:Y:S02]  /*2ae0*/  FMUL R8, R8, R89 ;  /* 0x0000005908087220 */ /* 0x000fe40000400000 */
[----:B------:R-:W-:Y:S02]  /*2af0*/  IMAD.X R56, R15, 0x1, R105, P2 ;  /* 0x000000010f387824 */ /* 0x000fe400010e0669 */
[----:B------:R-:W-:Y:S01]  /*2b00*/  FFMA R57, R57, R88, R8 ;  /* 0x0000005839397223 */ /* 0x000fe20000000008 */
[----:B------:R-:W-:-:S04]  /*2b10*/  LEA R8, P2, R9, R12, 0x2 ;  /* 0x0000000c09087211 */ /* 0x000fc800078410ff */
[----:B------:R-:W-:Y:S02]  /*2b20*/  F2FP.TF32.F32.PACK_B R57, R57 ;  /* 0x00000039ff39723e */ /* 0x000fe400024050ff */
[----:B------:R-:W-:-:S03]  /*2b30*/  LEA.HI.X R9, R9, R13, R56, 0x2, P2 ;  /* 0x0000000d09097211 */ /* 0x000fc600010f1438 */
[----:B------:R0:W-:Y:S04]  /*2b40*/  @P1 STG.E desc[UR36][R20.64+0x4], R57 ;  /* 0x0000043914001986 */ /* 0x0001e8000c101924 */
[----:B------:R-:W2:Y:S01]  /*2b50*/  @P0 LDG.E.LTC128B R101, desc[UR36][R8.64] ;  /* 0x0000002408650981 */ /* 0x000ea2000c1e1920 */
[----:B------:R-:W-:Y:S01]  /*2b60*/  IADD3 R114, P1, R10, R114, RZ ;  /* 0x000000720a727210 */ /* 0x000fe20007f3e0ff */
[C---:B------:R-:W-:Y:S01]  /*2b70*/  IMAD.SHL.U32 R119, R90.reuse, 0x4, RZ ;  /* 0x000000045a777824 */ /* 0x040fe200078e00ff */
[----:B------:R-:W-:Y:S01]  /*2b80*/  SHF.L.U64.HI R121, R90, 0x2, R93 ;  /* 0x000000025a797819 */ /* 0x000fe2000001025d */
[----:B------:R-:W-:Y:S02]  /*2b90*/  BSSY B1, `(.L_x_32) ;  /* 0x0000010000017945 */ /* 0x000fe40003800000 */
[----:B------:R-:W-:Y:S01]  /*2ba0*/  IMAD.X R115, R11, 0x1, R15, P1 ;  /* 0x000000010b737824 */ /* 0x000fe200008e060f */
[----:B------:R-:W-:-:S02]  /*2bb0*/  IADD3 R108, P2, R119, R20, RZ ;  /* 0x00000014776c7210 */ /* 0x000fc40007f5e0ff */
[----:B------:R-:W-:Y:S01]  /*2bc0*/  ISETP.GT.AND P1, PT, R3, 0x8, P4 ;  /* 0x000000080300780c */ /* 0x000fe20002724270 */
[----:B------:R-:W-:-:S04]  /*2bd0*/  IMAD.WIDE.U32 R114, R19, R14, R114 ;  /* 0x0000000e13727225 */ /* 0x000fc800078e0072 */
[----:B------:R-:W-:Y:S01]  /*2be0*/  IMAD.X R109, R121, 0x1, R21, P2 ;  /* 0x00000001796d7824 */ /* 0x000fe200010e0615 */
[----:B--2---:R-:W-:-:S05]  /*2bf0*/  LOP3.LUT R56, R101, 0xffffe000, RZ, 0xc0, !PT ;  /* 0xffffe00065387812 */ /* 0x004fca00078ec0ff */
[----:B------:R-:W-:Y:S01]  /*2c00*/  FMUL R5, R56, R89 ;  /* 0x0000005938057220 */ /* 0x000fe20000400000 */
[----:B------:R-:W-:-:S03]  /*2c10*/  LEA R56, P3, R114, R12, 0x2 ;  /* 0x0000000c72387211 */ /* 0x000fc600078610ff */
[----:B------:R-:W-:Y:S01]  /*2c20*/  FFMA R15, R58, R88, R5 ;  /* 0x000000583a0f7223 */ /* 0x000fe20000000005 */
[----:B------:R-:W-:-:S04]  /*2c30*/  IMAD.IADD R5, R123, 0x1, R115 ;  /* 0x000000017b057824 */ /* 0x000fc800078e0273 */
[----:B------:R-:W-:Y:S02]  /*2c40*/  F2FP.TF32.F32.PACK_B R15, R15 ;  /* 0x0000000fff0f723e */ /* 0x000fe400024050ff */
[----:B0-----:R-:W-:-:S03]  /*2c50*/  LEA.HI.X R57, R114, R13, R5, 0x2, P3 ;  /* 0x0000000d72397211 */ /* 0x001fc600018f1405 */
[----:B------:R0:W-:Y:S01]  /*2c60*/  @P0 STG.E desc[UR36][R108.64], R15 ;  /* 0x0000000f6c000986 */ /* 0x0001e2000c101924 */
[----:B------:R-:W-:Y:S05]  /*2c70*/  @!P1 BRA `(.L_x_33) ;  /* 0x0000000000049947 */ /* 0x000fea0003800000 */
[----:B------:R2:W5:Y:S02]  /*2c80*/  LDG.E.LTC128B R101, desc[UR36][R56.64+0x4] ;  /* 0x0000042438657981 */ /* 0x000564000c1e1920 */
.L_x_33:
[----:B------:R-:W-:Y:S05]  /*2c90*/  BSYNC B1 ;  /* 0x0000000000017941 */ /* 0x000fea0003800000 */
.L_x_32:
[----:B-----5:R-:W-:Y:S01]  /*2ca0*/  LOP3.LUT R8, R101, 0xffffe000, RZ, 0xc0, !PT ;  /* 0xffffe00065087812 */ /* 0x020fe200078ec0ff */
[----:B------:R-:W-:Y:S01]  /*2cb0*/  IMAD.MOV.U32 R58, RZ, RZ, R108 ;  /* 0x000000ffff3a7224 */ /* 0x000fe200078e006c */
[----:B------:R-:W-:Y:S01]  /*2cc0*/  ISETP.GT.AND P4, PT, R4, 0x8, PT ;  /* 0x000000080400780c */ /* 0x000fe20003f84270 */
[----:B------:R-:W-:Y:S01]  /*2cd0*/  BSSY B1, `(.L_x_34) ;  /* 0x000000b000017945 */ /* 0x000fe20003800000 */
[----:B0-----:R-:W-:Y:S02]  /*2ce0*/  IMAD.SHL.U32 R15, R91, 0x4, RZ ;  /* 0x000000045b0f7824 */ /* 0x001fe400078e00ff */
[----:B------:R-:W-:Y:S01]  /*2cf0*/  FMUL R8, R8, R89 ;  /* 0x0000005908087220 */ /* 0x000fe20000400000 */
[----:B------:R-:W-:Y:S02]  /*2d00*/  ISETP.GT.AND P0, PT, R3, RZ, P4 ;  /* 0x000000ff0300720c */ /* 0x000fe40002704270 */
[----:B------:R-:W-:Y:S01]  /*2d10*/  P2R R118, PR, RZ, 0x10 ;  /* 0x00000010ff767803 */ /* 0x000fe20000000000 */
[----:B------:R-:W-:Y:S01]  /*2d20*/  FFMA R5, R59, R88, R8 ;  /* 0x000000583b057223 */ /* 0x000fe20000000008 */
[----:B------:R-:W-:-:S04]  /*2d30*/  IMAD.MOV.U32 R59, RZ, RZ, R109 ;  /* 0x000000ffff3b7224 */ /* 0x000fc800078e006d */
[----:B------:R-:W-:-:S05]  /*2d40*/  F2FP.TF32.F32.PACK_B R5, R5 ;  /* 0x00000005ff05723e */ /* 0x000fca00024050ff */
[----:B------:R0:W-:Y:S01]  /*2d50*/  @P1 STG.E desc[UR36][R58.64+0x4], R5 ;  /* 0x000004053a001986 */ /* 0x0001e2000c101924 */
[----:B------:R-:W-:Y:S05]  /*2d60*/  @!P0 BRA `(.L_x_35) ;  /* 0x0000000000048947 */ /* 0x000fea0003800000 */
[----:B------:R3:W5:Y:S02]  /*2d70*/  LDG.E.LTC128B R101, desc[UR36][R6.64+0x20] ;  /* 0x0000202406657981 */ /* 0x000764000c1e1920 */
.L_x_35:
[----:B------:R-:W-:Y:S05]  /*2d80*/  BSYNC B1 ;  /* 0x0000000000017941 */ /* 0x000fea0003800000 */
.L_x_34:
[----:B-----5:R-:W-:Y:S01]  /*2d90*/  LOP3.LUT R114, R101, 0xffffe000, RZ, 0xc0, !PT ;  /* 0xffffe00065727812 */ /* 0x020fe200078ec0ff */
[----:B------:R-:W-:Y:S01]  /*2da0*/  BSSY B1, `(.L_x_36) ;  /* 0x000000d000017945 */ /* 0x000fe20003800000 */
[----:B0-----:R-:W-:Y:S02]  /*2db0*/  SHF.L.U64.HI R5, R91, 0x2, R92 ;  /* 0x000000025b057819 */ /* 0x001fe4000001025c */
[----:B------:R-:W-:Y:S01]  /*2dc0*/  IADD3 R8, P1, P2, R15, R20, R119 ;  /* 0x000000140f087210 */ /* 0x000fe20007a3e077 */
[----:B------:R-:W-:Y:S01]  /*2dd0*/  FMUL R115, R114, R89 ;  /* 0x0000005972737220 */ /* 0x000fe20000400000 */
[----:B------:R-:W-:Y:S02]  /*2de0*/  ISETP.GT.AND P3, PT, R4, 0x9, PT ;  /* 0x000000090400780c */ /* 0x000fe40003f64270 */
[----:B------:R-:W-:Y:S01]  /*2df0*/  IADD3.X R9, R5, R21, R121, P1, P2 ;  /* 0x0000001505097210 */ /* 0x000fe20000fe4479 */
[----:B------:R-:W-:Y:S01]  /*2e00*/  FFMA R115, R60, R88, R115 ;  /* 0x000000583c737223 */ /* 0x000fe20000000073 */
[----:B------:R-:W-:-:S02]  /*2e10*/  ISETP.GT.AND P1, PT, R3, RZ, P3 ;  /* 0x000000ff0300720c */ /* 0x000fc40001f24270 */
[----:B------:R-:W-:Y:S02]  /*2e20*/  P2R R114, PR, RZ, 0x8 ;  /* 0x00000008ff727803 */ /* 0x000fe40000000000 */
[----:B------:R-:W-:-:S05]  /*2e30*/  F2FP.TF32.F32.PACK_B R115, R115 ;  /* 0x00000073ff73723e */ /* 0x000fca00024050ff */
[----:B------:R0:W-:Y:S04]  /*2e40*/  @P0 STG.E desc[UR36][R20.64+0x20], R115 ;  /* 0x0000207314000986 */ /* 0x0001e8000c101924 */
[----:B------:R-:W-:Y:S05]  /*2e50*/  @!P1 BRA `(.L_x_37) ;  /* 0x0000000000049947 */ /* 0x000fea0003800000 */
[----:B------:R4:W5:Y:S02]  /*2e60*/  LDG.E.LTC128B R101, desc[UR36][R6.64+0x24] ;  /* 0x0000242406657981 */ /* 0x000964000c1e1920 */
.L_x_37:
[----:B------:R-:W-:Y:S05]  /*2e70*/  BSYNC B1 ;  /* 0x0000000000017941 */ /* 0x000fea0003800000 */
.L_x_36:
[----:B-----5:R-:W-:Y:S01]  /*2e80*/  LOP3.LUT R60, R101, 0xffffe000, RZ, 0xc0, !PT ;  /* 0xffffe000653c7812 */ /* 0x020fe200078ec0ff */
[----:B------:R-:W-:Y:S01]  /*2e90*/  BSSY B1, `(.L_x_38) ;  /* 0x0000008000017945 */ /* 0x000fe20003800000 */
[----:B------:R-:W-:-:S03]  /*2ea0*/  ISETP.GT.AND P0, PT, R3, 0x8, P4 ;  /* 0x000000080300780c */ /* 0x000fc60002704270 */
[----:B------:R-:W-:-:S04]  /*2eb0*/  FMUL R60, R60, R89 ;  /* 0x000000593c3c7220 */ /* 0x000fc80000400000 */
[----:B------:R-:W-:-:S05]  /*2ec0*/  FFMA R61, R61, R88, R60 ;  /* 0x000000583d3d7223 */ /* 0x000fca000000003c */
[----:B------:R-:W-:-:S05]  /*2ed0*/  F2FP.TF32.F32.PACK_B R61, R61 ;  /* 0x0000003dff3d723e */ /* 0x000fca00024050ff */
[----:B------:R0:W-:Y:S01]  /*2ee0*/  @P1 STG.E desc[UR36][R20.64+0x24], R61 ;  /* 0x0000243d14001986 */ /* 0x0001e2000c101924 */
[----:B------:R-:W-:Y:S05]  /*2ef0*/  @!P0 BRA `(.L_x_39) ;  /* 0x0000000000048947 */ /* 0x000fea0003800000 */
[----:B------:R0:W5:Y:S02]  /*2f00*/  LDG.E.LTC128B R101, desc[UR36][R56.64+0x20] ;  /* 0x0000202438657981 */ /* 0x000164000c1e1920 */
.L_x_39:
[----:B------:R-:W-:Y:S05]  /*2f10*/  BSYNC B1 ;  /* 0x0000000000017941 */ /* 0x000fea0003800000 */
.L_x_38:
[----:B-----5:R-:W-:Y:S01]  /*2f20*/  LOP3.LUT R60, R101, 0xffffe000, RZ, 0xc0, !PT ;  /* 0xffffe000653c7812 */ /* 0x020fe200078ec0ff */
[----:B------:R-:W-:Y:S01]  /*2f30*/  BSSY B1, `(.L_x_40) ;  /* 0x0000008000017945 */ /* 0x000fe20003800000 */
[----:B------:R-:W-:-:S03]  /*2f40*/  ISETP.GT.AND P1, PT, R3, 0x8, P3 ;  /* 0x000000080300780c */ /* 0x000fc60001f24270 */
[----:B0-----:R-:W-:-:S04]  /*2f50*/  FMUL R61, R60, R89 ;  /* 0x000000593c3d7220 */ /* 0x001fc80000400000 */
[----:B------:R-:W-:-:S05]  /*2f60*/  FFMA R61, R62, R88, R61 ;  /* 0x000000583e3d7223 */ /* 0x000fca000000003d */
[----:B------:R-:W-:-:S05]  /*2f70*/  F2FP.TF32.F32.PACK_B R61, R61 ;  /* 0x0000003dff3d723e */ /* 0x000fca00024050ff */
[----:B------:R0:W-:Y:S01]  /*2f80*/  @P0 STG.E desc[UR36][R58.64+0x20], R61 ;  /* 0x0000203d3a000986 */ /* 0x0001e2000c101924 */
[----:B------:R-:W-:Y:S05]  /*2f90*/  @!P1 BRA `(.L_x_41) ;  /* 0x0000000000049947 */ /* 0x000fea0003800000 */
[----:B------:R0:W5:Y:S02]  /*2fa0*/  LDG.E.LTC128B R101, desc[UR36][R56.64+0x24] ;  /* 0x0000242438657981 */ /* 0x000164000c1e1920 */
.L_x_41:
[----:B------:R-:W-:Y:S05]  /*2fb0*/  BSYNC B1 ;  /* 0x0000000000017941 */ /* 0x000fea0003800000 */
.L_x_40:
[----:B-----5:R-:W-:Y:S01]  /*2fc0*/  LOP3.LUT R60, R101, 0xffffe000, RZ, 0xc0, !PT ;  /* 0xffffe000653c7812 */ /* 0x020fe200078ec0ff */
[----:B------:R-:W-:Y:S01]  /*2fd0*/  BSSY B1, `(.L_x_42) ;  /* 0x000000c000017945 */ /* 0x000fe20003800000 */
[----:B------:R-:W-:Y:S02]  /*2fe0*/  IADD3 R121, P0, R110, 0x80, RZ ;  /* 0x000000806e797810 */ /* 0x000fe40007f1e0ff */
[----:B------:R-:W-:Y:S01]  /*2ff0*/  ISETP.GT.AND P2, PT, R4, 0x10, PT ;  /* 0x000000100400780c */ /* 0x000fe20003f44270 */
[----:B------:R-:W-:Y:S02]  /*3000*/  FMUL R60, R60, R89 ;  /* 0x000000593c3c7220 */ /* 0x000fe40000400000 */
[----:B------:R-:W-:Y:S01]  /*3010*/  IMAD.X R111, RZ, RZ, R111, P0 ;  /* 0x000000ffff6f7224 */ /* 0x000fe200000e066f */
[----:B------:R-:W-:Y:S01]  /*3020*/  ISETP.GT.AND P0, PT, R3, RZ, P2 ;  /* 0x000000ff0300720c */ /* 0x000fe20001704270 */
[----:B------:R-:W-:Y:S01]  /*3030*/  FFMA R63, R63, R88, R60 ;  /* 0x000000583f3f7223 */ /* 0x000fe2000000003c */
[----:B------:R-:W-:-:S04]  /*3040*/  P2R R115, PR, RZ, 0x4 ;  /* 0x00000004ff737803 */ /* 0x000fc80000000000 */
[----:B------:R-:W-:-:S05]  /*3050*/  F2FP.TF32.F32.PACK_B R63, R63 ;  /* 0x0000003fff3f723e */ /* 0x000fca00024050ff */
[----:B------:R0:W-:Y:S02]  /*3060*/  @P1 STG.E desc[UR36][R58.64+0x24], R63 ;  /* 0x0000243f3a001986 */ /* 0x0001e4000c101924 */
[----:B------:R-:W-:Y:S05]  /*3070*/  @!P0 BRA `(.L_x_43) ;  /* 0x0000000000048947 */ /* 0x000fea0003800000 */
[----:B------:R0:W5:Y:S02]  /*3080*/  LDG.E.LTC128B R101, desc[UR36][R6.64+0x40] ;  /* 0x0000402406657981 */ /* 0x000164000c1e1920 */
.L_x_43:
[----:B------:R-:W-:Y:S05]  /*3090*/  BSYNC B1 ;  /* 0x0000000000017941 */ /* 0x000fea0003800000 */
.L_x_42:
[----:B-----5:R-:W-:Y:S01]  /*30a0*/  LOP3.LUT R60, R101, 0xffffe000, RZ, 0xc0, !PT ;  /* 0xffffe000653c7812 */ /* 0x020fe200078ec0ff */
[-C--:B------:R-:W-:Y:S01]  /*30b0*/  IMAD R62, R111, R106.reuse, RZ ;  /* 0x0000006a6f3e7224 */ /* 0x080fe200078e02ff */
[----:B------:R-:W-:Y:S01]  /*30c0*/  ISETP.GT.AND P1, PT, R4, 0x11, PT ;  /* 0x000000110400780c */ /* 0x000fe20003f24270 */
[----:B------:R-:W-:Y:S02]  /*30d0*/  BSSY B1, `(.L_x_44) ;  /* 0x0000020000017945 */ /* 0x000fe40003800000 */
[----:B0-----:R-:W-:Y:S01]  /*30e0*/  FMUL R61, R60, R89 ;  /* 0x000000593c3d7220 */ /* 0x001fe20000400000 */
[C---:B------:R-:W-:Y:S02]  /*30f0*/  IMAD R103, R121.reuse, R107, R62 ;  /* 0x0000006b79677224 */ /* 0x040fe400078e023e */
[----:B------:R-:W-:-:S04]  /*3100*/  IMAD.WIDE.U32 R62, R121, R106, R10 ;  /* 0x0000006a793e7225 */ /* 0x000fc800078e000a */
[----:B------:R-:W-:Y:S01]  /*3110*/  FFMA R119, R64, R88, R61 ;  /* 0x0000005840777223 */ /* 0x000fe2000000003d */
[----:B------:R-:W-:-:S04]  /*3120*/  IMAD.IADD R63, R103, 0x1, R63 ;  /* 0x00000001673f7824 */ /* 0x000fc800078e023f */
[----:B------:R-:W-:Y:S01]  /*3130*/  F2FP.TF32.F32.PACK_B R119, R119 ;  /* 0x00000077ff77723e */ /* 0x000fe200024050ff */
[----:B------:R-:W-:-:S04]  /*3140*/  IMAD.WIDE.U32 R60, R121, R106, R104 ;  /* 0x0000006a793c7225 */ /* 0x000fc800078e0068 */
[----:B------:R0:W-:Y:S01]  /*3150*/  @P0 STG.E desc[UR36][R20.64+0x40], R119 ;  /* 0x0000407714000986 */ /* 0x0001e2000c101924 */
[----:B------:R-:W-:Y:S01]  /*3160*/  IMAD.WIDE.U32 R110, R19, R14, R62 ;  /* 0x0000000e136e7225 */ /* 0x000fe200078e003e */
[----:B------:R-:W-:-:S03]  /*3170*/  LEA R62, P0, R60, R12, 0x2 ;  /* 0x0000000c3c3e7211 */ /* 0x000fc600078010ff */
[----:B------:R-:W-:Y:S02]  /*3180*/  IMAD.IADD R61, R61, 0x1, R103 ;  /* 0x000000013d3d7824 */ /* 0x000fe400078e0267 */
[----:B------:R-:W-:-:S03]  /*3190*/  IMAD.WIDE.U32 R106, R121, R106, R112 ;  /* 0x0000006a796a7225 */ /* 0x000fc600078e0070 */
[----:B------:R-:W-:Y:S01]  /*31a0*/  LEA.HI.X R63, R60, R13, R61, 0x2, P0 ;  /* 0x0000000d3c3f7211 */ /* 0x000fe200000f143d */
[----:B------:R-:W-:Y:S01]  /*31b0*/  IMAD.IADD R61, R123, 0x1, R111 ;  /* 0x000000017b3d7824 */ /* 0x000fe200078e026f */
[----:B------:R-:W-:Y:S01]  /*31c0*/  LEA R60, P0, R110, R12, 0x2 ;  /* 0x0000000c6e3c7211 */ /* 0x000fe200078010ff */
[----:B------:R-:W-:-:S03]  /*31d0*/  IMAD.IADD R103, R103, 0x1, R107 ;  /* 0x0000000167677824 */ /* 0x000fc600078e026b */
[----:B------:R-:W-:Y:S02]  /*31e0*/  LEA.HI.X R61, R110, R13, R61, 0x2, P0 ;  /* 0x0000000d6e3d7211 */ /* 0x000fe400000f143d */
[----:B------:R-:W-:-:S05]  /*31f0*/  IADD3 R64, P0, R102, R106, RZ ;  /* 0x0000006a66407210 */ /* 0x000fca0007f1e0ff */
[----:B------:R-:W-:Y:S01]  /*3200*/  IMAD.X R104, R103, 0x1, R105, P0 ;  /* 0x0000000167687824 */ /* 0x000fe200000e0669 */
[----:B------:R-:W-:-:S05]  /*3210*/  IADD3 R102, P0, R10, R106, RZ ;  /* 0x0000006a0a667210 */ /* 0x000fca0007f1e0ff */
[----:B------:R-:W-:Y:S01]  /*3220*/  IMAD.X R103, R11, 0x1, R103, P0 ;  /* 0x000000010b677824 */ /* 0x000fe200000e0667 */
[----:B------:R-:W-:Y:S01]  /*3230*/  LEA R10, P0, R64, R12, 0x2 ;  /* 0x0000000c400a7211 */ /* 0x000fe200078010ff */
[----:B------:R-:W-:-:S03]  /*3240*/  IMAD.WIDE.U32 R102, R19, R14, R102 ;  /* 0x0000000e13667225 */ /* 0x000fc600078e0066 */
[----:B------:R-:W-:Y:S01]  /*3250*/  LEA.HI.X R11, R64, R13, R104, 0x2, P0 ;  /* 0x0000000d400b7211 */ /* 0x000fe200000f1468 */
[----:B------:R-:W-:Y:S01]  /*3260*/  IMAD.IADD R14, R123, 0x1, R103 ;  /* 0x000000017b0e7824 */ /* 0x000fe200078e0267 */
[----:B------:R-:W-:-:S04]  /*3270*/  LEA R12, P0, R102, R12, 0x2 ;  /* 0x0000000c660c7211 */ /* 0x000fc800078010ff */
[----:B------:R-:W-:Y:S02]  /*3280*/  LEA.HI.X R13, R102, R13, R14, 0x2, P0 ;  /* 0x0000000d660d7211 */ /* 0x000fe400000f140e */
[----:B------:R-:W-:Y:S02]  /*3290*/  ISETP.GT.AND P0, PT, R3, RZ, P1 ;  /* 0x000000ff0300720c */ /* 0x000fe40000f04270 */
[----:B------:R-:W-:-:S11]  /*32a0*/  P2R R102, PR, RZ, 0x2 ;  /* 0x00000002ff667803 */ /* 0x000fd60000000000 */
[----:B0-----:R-:W-:Y:S05]  /*32b0*/  @!P0 BRA `(.L_x_45) ;  /* 0x0000000000048947 */ /* 0x001fea0003800000 */
[----:B------:R0:W5:Y:S02]  /*32c0*/  LDG.E.LTC128B R101, desc[UR36][R6.64+0x44] ;  /* 0x0000442406657981 */ /* 0x000164000c1e1920 */
.L_x_45:
[----:B------:R-:W-:Y:S05]  /*32d0*/  BSYNC B1 ;  /* 0x0000000000017941 */ /* 0x000fea0003800000 */
.L_x_44:
[----:B-----5:R-:W-:Y:S01]  /*32e0*/  LOP3.LUT R14, R101, 0xffffe000, RZ, 0xc0, !PT ;  /* 0xffffe000650e7812 */ /* 0x020fe200078ec0ff */
[----:B------:R-:W-:Y:S04]  /*32f0*/  BSSY B1, `(.L_x_46) ;  /* 0x0000008000017945 */ /* 0x000fe80003800000 */
[----:B------:R-:W-:-:S04]  /*3300*/  FMUL R14, R14, R89 ;  /* 0x000000590e0e7220 */ /* 0x000fc80000400000 */
[----:B------:R-:W-:-:S05]  /*3310*/  FFMA R65, R65, R88, R14 ;  /* 0x0000005841417223 */ /* 0x000fca000000000e */
[----:B------:R-:W-:-:S05]  /*3320*/  F2FP.TF32.F32.PACK_B R65, R65 ;  /* 0x00000041ff41723e */ /* 0x000fca00024050ff */
[----:B------:R0:W-:Y:S01]  /*3330*/  @P0 STG.E desc[UR36][R20.64+0x44], R65 ;  /* 0x0000444114000986 */ /* 0x0001e2000c101924 */
[----:B------:R-:W-:-:S13]  /*3340*/  ISETP.GT.AND P0, PT, R3, 0x8, P2 ;  /* 0x000000080300780c */ /* 0x000fda0001704270 */
[----:B0-----:R-:W-:Y:S05]  /*3350*/  @!P0 BRA `(.L_x_47) ;  /* 0x0000000000048947 */ /* 0x001fea0003800000 */
[----:B------:R0:W5:Y:S02]  /*3360*/  LDG.E.LTC128B R101, desc[UR36][R56.64+0x40] ;  /* 0x0000402438657981 */ /* 0x000164000c1e1920 */
.L_x_47:
[----:B------:R-:W-:Y:S05]  /*3370*/  BSYNC B1 ;  /* 0x0000000000017941 */ /* 0x000fea0003800000 */
.L_x_46:
        /* <DEDUP_REMOVED lines=9> */
.L_x_49:
[----:B------:R-:W-:Y:S05]  /*3410*/  BSYNC B1 ;  /* 0x0000000000017941 */ /* 0x000fea0003800000 */
.L_x_48:
[----:B-----5:R-:W-:Y:S01]  /*3420*/  LOP3.LUT R14, R101, 0xffffe000, RZ, 0xc0, !PT ;  /* 0xffffe000650e7812 */ /* 0x020fe200078ec0ff */
[----:B------:R-:W-:Y:S01]  /*3430*/  BSSY B1, `(.L_x_50) ;  /* 0x000000a000017945 */ /* 0x000fe20003800000 */
[----:B------:R-:W-:-:S03]  /*3440*/  ISETP.GT.AND P2, PT, R4, 0x18, PT ;  /* 0x000000180400780c */ /* 0x000fc60003f44270 */
[----:B------:R-:W-:Y:S01]  /*3450*/  FMUL R14, R14, R89 ;  /* 0x000000590e0e7220 */ /* 0x000fe20000400000 */
[----:B------:R-:W-:-:S03]  /*3460*/  P2R R103, PR, RZ, 0x4 ;  /* 0x00000004ff677803 */ /* 0x000fc60000000000 */
[----:B------:R-:W-:-:S05]  /*3470*/  FFMA R67, R67, R88, R14 ;  /* 0x0000005843437223 */ /* 0x000fca000000000e */
[----:B------:R-:W-:-:S05]  /*3480*/  F2FP.TF32.F32.PACK_B R67, R67 ;  /* 0x00000043ff43723e */ /* 0x000fca00024050ff */
[----:B------:R0:W-:Y:S01]  /*3490*/  @P0 STG.E desc[UR36][R58.64+0x44], R67 ;  /* 0x000044433a000986 */ /* 0x0001e2000c101924 */
[----:B------:R-:W-:-:S13]  /*34a0*/  ISETP.GT.AND P0, PT, R3, RZ, P2 ;  /* 0x000000ff0300720c */ /* 0x000fda0001704270 */
[----:B0-----:R-:W-:Y:S05]  /*34b0*/  @!P0 BRA `(.L_x_51) ;  /* 0x0000000000048947 */ /* 0x001fea0003800000 */
[----:B------:R0:W5:Y:S02]  /*34c0*/  LDG.E.LTC128B R101, desc[UR36][R6.64+0x60] ;  /* 0x0000602406657981 */ /* 0x000164000c1e1920 */
.L_x_51:
[----:B------:R-:W-:Y:S05]  /*34d0*/  BSYNC B1 ;  /* 0x0000000000017941 */ /* 0x000fea0003800000 */
.L_x_50:
[----:B-----5:R-:W-:Y:S01]  /*34e0*/  LOP3.LUT R14, R101, 0xffffe000, RZ, 0xc0, !PT ;  /* 0xffffe000650e7812 */ /* 0x020fe200078ec0ff */
[----:B------:R-:W-:Y:S01]  /*34f0*/  BSSY B1, `(.L_x_52) ;  /* 0x000000a000017945 */ /* 0x000fe20003800000 */
[----:B------:R-:W-:-:S03]  /*3500*/  ISETP.GT.AND P1, PT, R4, 0x19, PT ;  /* 0x000000190400780c */ /* 0x000fc60003f24270 */
[----:B------:R-:W-:-:S04]  /*3510*/  FMUL R19, R14, R89 ;  /* 0x000000590e137220 */ /* 0x000fc80000400000 */
[----:B------:R-:W-:Y:S01]  /*3520*/  FFMA R19, R68, R88, R19 ;  /* 0x0000005844137223 */ /* 0x000fe20000000013 */
[----:B------:R-:W-:-:S04]  /*3530*/  P2R R68, PR, RZ, 0x2 ;  /* 0x00000002ff447803 */ /* 0x000fc80000000000 */
[----:B------:R-:W-:-:S05]  /*3540*/  F2FP.TF32.F32.PACK_B R19, R19 ;  /* 0x00000013ff13723e */ /* 0x000fca00024050ff */
[----:B------:R0:W-:Y:S01]  /*3550*/  @P0 STG.E desc[UR36][R20.64+0x60], R19 ;  /* 0x0000601314000986 */ /* 0x0001e2000c101924 */
[----:B------:R-:W-:-:S13]  /*3560*/  ISETP.GT.AND P0, PT, R3, RZ, P1 ;  /* 0x000000ff0300720c */ /* 0x000fda0000f04270 */
[----:B0-----:R-:W-:Y:S05]  /*3570*/  @!P0 BRA `(.L_x_53) ;  /* 0x0000000000048947 */ /* 0x001fea0003800000 */
[----:B------:R0:W5:Y:S02]  /*3580*/  LDG.E.LTC128B R101, desc[UR36][R6.64+0x64] ;  /* 0x0000642406657981 */ /* 0x000164000c1e1920 */
.L_x_53:
[----:B------:R-:W-:Y:S05]  /*3590*/  BSYNC B1 ;  /* 0x0000000000017941 */ /* 0x000fea0003800000 */
.L_x_52:
        /* <DEDUP_REMOVED lines=9> */
.L_x_55:
[----:B------:R-:W-:Y:S05]  /*3630*/  BSYNC B1 ;  /* 0x0000000000017941 */ /* 0x000fea0003800000 */
.L_x_54:
        /* <DEDUP_REMOVED lines=9> */
.L_x_57:
[----:B------:R-:W-:Y:S05]  /*36d0*/  BSYNC B1 ;  /* 0x0000000000017941 */ /* 0x000fea0003800000 */
.L_x_56:
        /* <DEDUP_REMOVED lines=11> */
.L_x_59:
[----:B------:R-:W-:Y:S05]  /*3790*/  BSYNC B1 ;  /* 0x0000000000017941 */ /* 0x000fea0003800000 */
.L_x_58:
        /* <DEDUP_REMOVED lines=11> */
.L_x_61:
[----:B------:R-:W-:Y:S05]  /*3850*/  BSYNC B1 ;  /* 0x0000000000017941 */ /* 0x000fea0003800000 */
.L_x_60:
        /* <DEDUP_REMOVED lines=9> */
.L_x_63:
[----:B------:R-:W-:Y:S05]  /*38f0*/  BSYNC B1 ;  /* 0x0000000000017941 */ /* 0x000fea0003800000 */
.L_x_62:
        /* <DEDUP_REMOVED lines=9> */
.L_x_65:
[----:B------:R-:W-:Y:S05]  /*3990*/  BSYNC B1 ;  /* 0x0000000000017941 */ /* 0x000fea0003800000 */
.L_x_64:
        /* <DEDUP_REMOVED lines=11> */
.L_x_67:
[----:B------:R-:W-:Y:S05]  /*3a50*/  BSYNC B1 ;  /* 0x0000000000017941 */ /* 0x000fea0003800000 */
.L_x_66:
        /* <DEDUP_REMOVED lines=11> */
.L_x_69:
[----:B------:R-:W-:Y:S05]  /*3b10*/  BSYNC B1 ;  /* 0x0000000000017941 */ /* 0x000fea0003800000 */
.L_x_68:
        /* <DEDUP_REMOVED lines=9> */
.L_x_71:
[----:B------:R-:W-:Y:S05]  /*3bb0*/  BSYNC B1 ;  /* 0x0000000000017941 */ /* 0x000fea0003800000 */
.L_x_70:
        /* <DEDUP_REMOVED lines=9> */
.L_x_73:
[----:B------:R-:W-:Y:S05]  /*3c50*/  BSYNC B1 ;  /* 0x0000000000017941 */ /* 0x000fea0003800000 */
.L_x_72:
[----:B-----5:R-:W-:Y:S01]  /*3c60*/  LOP3.LUT R14, R101, 0xffffe000, RZ, 0xc0, !PT ;  /* 0xffffe000650e7812 */ /* 0x020fe200078ec0ff */
[----:B------:R-:W-:Y:S01]  /*3c70*/  BSSY B1, `(.L_x_74) ;  /* 0x0000009000017945 */ /* 0x000fe20003800000 */
[----:B------:R-:W-:-:S03]  /*3c80*/  ISETP.GT.AND P3, PT, R4, 0x30, PT ;  /* 0x000000300400780c */ /* 0x000fc60003f64270 */
[----:B------:R-:W-:-:S04]  /*3c90*/  FMUL R14, R14, R89 ;  /* 0x000000590e0e7220 */ /* 0x000fc80000400000 */
[----:B------:R-:W-:-:S05]  /*3ca0*/  FFMA R79, R79, R88, R14 ;  /* 0x000000584f4f7223 */ /* 0x000fca000000000e */
[----:B------:R-:W-:-:S05]  /*3cb0*/  F2FP.TF32.F32.PACK_B R79, R79 ;  /* 0x0000004fff4f723e */ /* 0x000fca00024050ff */
[----:B------:R0:W-:Y:S01]  /*3cc0*/  @P0 STG.E desc[UR36][R58.64+0xa4], R79 ;  /* 0x0000a44f3a000986 */ /* 0x0001e2000c101924 */
[----:B------:R-:W-:-:S13]  /*3cd0*/  ISETP.GT.AND P0, PT, R3, RZ, P3 ;  /* 0x000000ff0300720c */ /* 0x000fda0001f04270 */
[----:B0-----:R-:W-:Y:S05]  /*3ce0*/  @!P0 BRA `(.L_x_75) ;  /* 0x0000000000048947 */ /* 0x001fea0003800000 */
[----:B------:R0:W5:Y:S02]  /*3cf0*/  LDG.E.LTC128B R101, desc[UR36][R6.64+0xc0] ;  /* 0x0000c02406657981 */ /* 0x000164000c1e1920 */
.L_x_75:
[----:B------:R-:W-:Y:S05]  /*3d00*/  BSYNC B1 ;  /* 0x0000000000017941 */ /* 0x000fea0003800000 */
.L_x_74:
        /* <DEDUP_REMOVED lines=10> */
.L_x_77:
[----:B------:R-:W-:Y:S05]  /*3db0*/  BSYNC B1 ;  /* 0x0000000000017941 */ /* 0x000fea0003800000 */
.L_x_76:
        /* <DEDUP_REMOVED lines=9> */
.L_x_79:
[----:B------:R-:W-:Y:S05]  /*3e50*/  BSYNC B1 ;  /* 0x0000000000017941 */ /* 0x000fea0003800000 */
.L_x_78:
        /* <DEDUP_REMOVED lines=9> */
.L_x_81:
[----:B------:R-:W-:Y:S05]  /*3ef0*/  BSYNC B1 ;  /* 0x0000000000017941 */ /* 0x000fea0003800000 */
.L_x_80:
        /* <DEDUP_REMOVED lines=10> */
.L_x_83:
[----:B------:R-:W-:Y:S05]  /*3fa0*/  BSYNC B1 ;  /* 0x0000000000017941 */ /* 0x000fea0003800000 */
.L_x_82:
[----:B-----5:R-:W-:Y:S01]  /*3fb0*/  LOP3.LUT R14, R101, 0xffffe000, RZ, 0xc0, !PT ;  /* 0xffffe000650e7812 */ /* 0x020fe200078ec0ff */
[----:B------:R-:W-:Y:S04]  /*3fc0*/  BSSY B1, `(.L_x_84) ;  /* 0x000000f000017945 */ /* 0x000fe80003800000 */
[----:B------:R-:W-:-:S04]  /*3fd0*/  FMUL R19, R14, R89 ;  /* 0x000000590e137220 */ /* 0x000fc80000400000 */
[----:B------:R-:W-:-:S05]  /*3fe0*/  FFMA R19, R84, R88, R19 ;  /* 0x0000005854137223 */ /* 0x000fca0000000013 */
[----:B------:R-:W-:-:S05]  /*3ff0*/  F2FP.TF32.F32.PACK_B R19, R19 ;  /* 0x00000013ff13723e */ /* 0x000fca00024050ff */
[----:B------:R0:W-:Y:S01]  /*4000*/  @P0 STG.E desc[UR36][R20.64+0xe0], R19 ;  /* 0x0000e01314000986 */ /* 0x0001e2000c101924 */
[----:B------:R-:W-:-:S05]  /*4010*/  IADD3 R64, P0, R15, R108, RZ ;  /* 0x0000006c0f407210 */ /* 0x000fca0007f1e0ff */
[----:B------:R-:W-:Y:S01]  /*4020*/  IMAD.X R65, R5, 0x1, R109, P0 ;  /* 0x0000000105417824 */ /* 0x000fe200000e066d */
[----:B------:R-:W-:-:S05]  /*4030*/  IADD3 R66, P0, R15, R108, RZ ;  /* 0x0000006c0f427210 */ /* 0x000fca0007f1e0ff */
[----:B------:R-:W-:Y:S01]  /*4040*/  IMAD.X R67, R5, 0x1, R109, P0 ;  /* 0x0000000105437824 */ /* 0x000fe200000e066d */
[----:B------:R-:W-:-:S05]  /*4050*/  IADD3 R14, P0, R15, R20, RZ ;  /* 0x000000140f0e7210 */ /* 0x000fca0007f1e0ff */
[----:B------:R-:W-:Y:S01]  /*4060*/  IMAD.X R15, R5, 0x1, R21, P0 ;  /* 0x00000001050f7824 */ /* 0x000fe200000e0615 */
[----:B------:R-:W-:-:S04]  /*4070*/  ISETP.GT.AND P0, PT, R4, 0x39, PT ;  /* 0x000000390400780c */ /* 0x000fc80003f04270 */
[----:B------:R-:W-:-:S13]  /*4080*/  ISETP.GT.AND P4, PT, R3, RZ, P0 ;  /* 0x000000ff0300720c */ /* 0x000fda0000784270 */
[----:B0-----:R-:W-:Y:S05]  /*4090*/  @!P4 BRA `(.L_x_85) ;  /* 0x000000000004c947 */ /* 0x001fea0003800000 */
[----:B------:R0:W5:Y:S02]  /*40a0*/  LDG.E.LTC128B R101, desc[UR36][R6.64+0xe4] ;  /* 0x0000e42406657981 */ /* 0x000164000c1e1920 */
.L_x_85:
[----:B------:R-:W-:Y:S05]  /*40b0*/  BSYNC B1 ;  /* 0x0000000000017941 */ /* 0x000fea0003800000 */
.L_x_84:
        /* <DEDUP_REMOVED lines=9> */
.L_x_87:
[----:B------:R-:W-:Y:S05]  /*4150*/  BSYNC B1 ;  /* 0x0000000000017941 */ /* 0x000fea0003800000 */
.L_x_86:
        /* <DEDUP_REMOVED lines=9> */
.L_x_89:
[----:B------:R-:W-:Y:S05]  /*41f0*/  BSYNC B1 ;  /* 0x0000000000017941 */ /* 0x000fea0003800000 */
.L_x_88:
[----:B-----5:R-:W-:-:S05]  /*4200*/  LOP3.LUT R4, R101, 0xffffe000, RZ, 0xc0, !PT ;  /* 0xffffe00065047812 */ /* 0x020fca00078ec0ff */
[----:B------:R-:W-:-:S04]  /*4210*/  FMUL R4, R4, R89 ;  /* 0x0000005904047220 */ /* 0x000fc80000400000 */
[----:B------:R-:W-:-:S05]  /*4220*/  FFMA R87, R87, R88, R4 ;  /* 0x0000005857577223 */ /* 0x000fca0000000004 */
[----:B------:R-:W-:-:S05]  /*4230*/  F2FP.TF32.F32.PACK_B R87, R87 ;  /* 0x00000057ff57723e */ /* 0x000fca00024050ff */
[----:B------:R0:W-:Y:S01]  /*4240*/  @P4 STG.E desc[UR36][R58.64+0xe4], R87 ;  /* 0x0000e4573a004986 */ /* 0x0001e2000c101924 */
[----:B------:R-:W-:-:S13]  /*4250*/  ISETP.GT.AND P4, PT, R3, 0x80, P6 ;  /* 0x000000800300780c */ /* 0x000fda0003784270 */
[----:B------:R-:W2:Y:S01]  /*4260*/  @P4 LDG.E.LTC128B R101, desc[UR36][R62.64] ;  /* 0x000000243e654981 */ /* 0x000ea2000c1e1920 */
[----:B------:R-:W-:Y:S01]  /*4270*/  BSSY B1, `(.L_x_90) ;  /* 0x000000a000017945 */ /* 0x000fe20003800000 */
[----:B--2---:R-:W-:-:S05]  /*4280*/  LOP3.LUT R4, R101, 0xffffe000, RZ, 0xc0, !PT ;  /* 0xffffe00065047812 */ /* 0x004fca00078ec0ff */
[----:B------:R-:W-:-:S04]  /*4290*/  FMUL R5, R4, R89 ;  /* 0x0000005904057220 */ /* 0x000fc80000400000 */
[----:B------:R-:W-:-:S05]  /*42a0*/  FFMA R5, R24, R88, R5 ;  /* 0x0000005818057223 */ /* 0x000fca0000000005 */
[----:B------:R-:W-:-:S05]  /*42b0*/  F2FP.TF32.F32.PACK_B R5, R5 ;  /* 0x00000005ff05723e */ /* 0x000fca00024050ff */
[----:B------:R0:W-:Y:S01]  /*42c0*/  @P4 STG.E desc[UR36][R14.64], R5 ;  /* 0x000000050e004986 */ /* 0x0001e2000c101924 */
[----:B------:R-:W-:-:S04]  /*42d0*/  ISETP.NE.AND P4, PT, R117, RZ, PT ;  /* 0x000000ff7500720c */ /* 0x000fc80003f85270 */
[----:B------:R-:W-:-:S13]  /*42e0*/  ISETP.GT.AND P4, PT, R3, 0x80, P4 ;  /* 0x000000800300780c */ /* 0x000fda0002784270 */
[----:B0-----:R-:W-:Y:S05]  /*42f0*/  @!P4 BRA `(.L_x_91) ;  /* 0x000000000004c947 */ /* 0x001fea0003800000 */
[----:B------:R0:W5:Y:S02]  /*4300*/  LDG.E.LTC128B R101, desc[UR36][R60.64+0x4] ;  /* 0x000004243c657981 */ /* 0x000164000c1e1920 */
.L_x_91:
[----:B------:R-:W-:Y:S05]  /*4310*/  BSYNC B1 ;  /* 0x0000000000017941 */ /* 0x000fea0003800000 */
.L_x_90:
[----:B-----5:R-:W-:Y:S01]  /*4320*/  LOP3.LUT R4, R101, 0xffffe000, RZ, 0xc0, !PT ;  /* 0xffffe00065047812 */ /* 0x020fe200078ec0ff */
[----:B------:R-:W-:Y:S01]  /*4330*/  @P4 IMAD.MOV.U32 R5, RZ, RZ, R15 ;  /* 0x000000ffff054224 */ /* 0x000fe200078e000f */
[----:B------:R-:W-:Y:S01]  /*4340*/  ISETP.GT.AND P6, PT, R3, 0x88, P6 ;  /* 0x000000880300780c */ /* 0x000fe200037c4270 */
[----:B------:R-:W-:Y:S02]  /*4350*/  BSSY B1, `(.L_x_92) ;  /* 0x0000008000017945 */ /* 0x000fe40003800000 */
[----:B------:R-:W-:-:S04]  /*4360*/  FMUL R4, R4, R89 ;  /* 0x0000005904047220 */ /* 0x000fc80000400000 */
[----:B------:R-:W-:Y:S01]  /*4370*/  FFMA R25, R25, R88, R4 ;  /* 0x0000005819197223 */ /* 0x000fe20000000004 */
[----:B------:R-:W-:-:S04]  /*4380*/  @P4 IMAD.MOV.U32 R4, RZ, RZ, R14 ;  /* 0x000000ffff044224 */ /* 0x000fc800078e000e */
[----:B------:R-:W-:-:S05]  /*4390*/  F2FP.TF32.F32.PACK_B R25, R25 ;  /* 0x00000019ff19723e */ /* 0x000fca00024050ff */
[----:B------:R2:W-:Y:S01]  /*43a0*/  @P4 STG.E desc[UR36][R4.64+0x4], R25 ;  /* 0x0000041904004986 */ /* 0x0005e2000c101924 */
[----:B------:R-:W-:Y:S05]  /*43b0*/  @!P6 BRA `(.L_x_93) ;  /* 0x000000000004e947 */ /* 0x000fea0003800000 */
[----:B------:R0:W5:Y:S02]  /*43c0*/  LDG.E.LTC128B R101, desc[UR36][R10.64] ;  /* 0x000000240a657981 */ /* 0x000164000c1e1920 */
.L_x_93:
[----:B------:R-:W-:Y:S05]  /*43d0*/  BSYNC B1 ;  /* 0x0000000000017941 */ /* 0x000fea0003800000 */
.L_x_92:
[----:B--2--5:R-:W-:Y:S01]  /*43e0*/  LOP3.LUT R4, R101, 0xffffe000, RZ, 0xc0, !PT ;  /* 0xffffe00065047812 */ /* 0x024fe200078ec0ff */
[----:B------:R-:W-:Y:S01]  /*43f0*/  BSSY B1, `(.L_x_94) ;  /* 0x0000009000017945 */ /* 0x000fe20003800000 */
[----:B------:R-:W-:-:S03]  /*4400*/  ISETP.NE.AND P4, PT, R117, RZ, PT ;  /* 0x000000ff7500720c */ /* 0x000fc60003f85270 */
[----:B------:R-:W-:Y:S01]  /*4410*/  FMUL R5, R4, R89 ;  /* 0x0000005904057220 */ /* 0x000fe20000400000 */
[----:B------:R-:W-:-:S03]  /*4420*/  ISETP.GT.AND P4, PT, R3, 0x88, P4 ;  /* 0x000000880300780c */ /* 0x000fc60002784270 */
[----:B------:R-:W-:-:S05]  /*4430*/  FFMA R5, R26, R88, R5 ;  /* 0x000000581a057223 */ /* 0x000fca0000000005 */
[----:B------:R-:W-:-:S05]  /*4440*/  F2FP.TF32.F32.PACK_B R5, R5 ;  /* 0x00000005ff05723e */ /* 0x000fca00024050ff */
[----:B------:R2:W-:Y:S01]  /*4450*/  @P6 STG.E desc[UR36][R64.64], R5 ;  /* 0x0000000540006986 */ /* 0x0005e2000c101924 */
[----:B------:R-:W-:Y:S05]  /*4460*/  @!P4 BRA `(.L_x_95) ;  /* 0x000000000004c947 */ /* 0x000fea0003800000 */
[----:B------:R0:W5:Y:S02]  /*4470*/  LDG.E.LTC128B R101, desc[UR36][R12.64+0x4] ;  /* 0x000004240c657981 */ /* 0x000164000c1e1920 */
.L_x_95:
[----:B------:R-:W-:Y:S05]  /*4480*/  BSYNC B1 ;  /* 0x0000000000017941 */ /* 0x000fea0003800000 */
.L_x_94:
[----:B-----5:R-:W-:Y:S01]  /*4490*/  LOP3.LUT R4, R101, 0xffffe000, RZ, 0xc0, !PT ;  /* 0xffffe00065047812 */ /* 0x020fe200078ec0ff */
[----:B------:R-:W-:Y:S01]  /*44a0*/  BSSY B1, `(.L_x_96) ;  /* 0x0000009000017945 */ /* 0x000fe20003800000 */
[----:B------:R-:W-:-:S03]  /*44b0*/  ISETP.NE.AND P6, PT, R118, RZ, PT ;  /* 0x000000ff7600720c */ /* 0x000fc60003fc5270 */
[----:B------:R-:W-:-:S04]  /*44c0*/  FMUL R4, R4, R89 ;  /* 0x0000005904047220 */ /* 0x000fc80000400000 */
[----:B------:R-:W-:-:S05]  /*44d0*/  FFMA R27, R27, R88, R4 ;  /* 0x000000581b1b7223 */ /* 0x000fca0000000004 */
[----:B------:R-:W-:-:S05]  /*44e0*/  F2FP.TF32.F32.PACK_B R27, R27 ;  /* 0x0000001bff1b723e */ /* 0x000fca00024050ff */
[----:B------:R0:W-:Y:S01]  /*44f0*/  @P4 STG.E desc[UR36][R66.64+0x4], R27 ;  /* 0x0000041b42004986 */ /* 0x0001e2000c101924 */
[----:B------:R-:W-:-:S13]  /*4500*/  ISETP.GT.AND P4, PT, R3, 0x80, P6 ;  /* 0x000000800300780c */ /* 0x000fda0003784270 */
[----:B0-----:R-:W-:Y:S05]  /*4510*/  @!P4 BRA `(.L_x_97) ;  /* 0x000000000004c947 */ /* 0x001fea0003800000 */
[----:B------:R0:W5:Y:S02]  /*4520*/  LDG.E.LTC128B R101, desc[UR36][R60.64+0x20] ;  /* 0x000020243c657981 */ /* 0x000164000c1e1920 */
.L_x_97:
[----:B------:R-:W-:Y:S05]  /*4530*/  BSYNC B1 ;  /* 0x0000000000017941 */ /* 0x000fea0003800000 */
.L_x_96:
[----:B-----5:R-:W-:Y:S01]  /*4540*/  LOP3.LUT R4, R101, 0xffffe000, RZ, 0xc0, !PT ;  /* 0xffffe00065047812 */ /* 0x020fe200078ec0ff */
[----:B------:R-:W-:Y:S01]  /*4550*/  BSSY B1, `(.L_x_98) ;  /* 0x000000b000017945 */ /* 0x000fe20003800000 */
[----:B------:R-:W-:-:S03]  /*4560*/  ISETP.NE.AND P6, PT, R114, RZ, PT ;  /* 0x000000ff7200720c */ /* 0x000fc60003fc5270 */
[----:B--2---:R-:W-:Y:S01]  /*4570*/  FMUL R5, R4, R89 ;  /* 0x0000005904057220 */ /* 0x004fe20000400000 */
[----:B------:R-:W-:-:S03]  /*4580*/  @P4 IMAD.MOV.U32 R4, RZ, RZ, R14 ;  /* 0x000000ffff044224 */ /* 0x000fc600078e000e */
[----:B-1-34-:R-:W-:Y:S01]  /*4590*/  FFMA R7, R28, R88, R5 ;  /* 0x000000581c077223 */ /* 0x01afe20000000005 */
[----:B------:R-:W-:-:S04]  /*45a0*/  @P4 IMAD.MOV.U32 R5, RZ, RZ, R15 ;  /* 0x000000ffff054224 */ /* 0x000fc800078e000f */
[----:B------:R-:W-:-:S05]  /*45b0*/  F2FP.TF32.F32.PACK_B R7, R7 ;  /* 0x00000007ff07723e */ /* 0x000fca00024050ff */
[----:B------:R1:W-:Y:S01]  /*45c0*/  @P4 STG.E desc[UR36][R4.64+0x20], R7 ;  /* 0x0000200704004986 */ /* 0x0003e2000c101924 */
[----:B------:R-:W-:-:S13]  /*45d0*/  ISETP.GT.AND P4, PT, R3, 0x80, P6 ;  /* 0x000000800300780c */ /* 0x000fda0003784270 */
[----:B-1----:R-:W-:Y:S05]  /*45e0*/  @!P4 BRA `(.L_x_99) ;  /* 0x000000000004c947 */ /* 0x002fea0003800000 */
[----:B------:R1:W5:Y:S02]  /*45f0*/  LDG.E.LTC128B R101, desc[UR36][R60.64+0x24] ;  /* 0x000024243c657981 */ /* 0x000364000c1e1920 */
.L_x_99:
[----:B------:R-:W-:Y:S05]  /*4600*/  BSYNC B1 ;  /* 0x0000000000017941 */ /* 0x000fea0003800000 */
.L_x_98:
[----:B-----5:R-:W-:Y:S01]  /*4610*/  LOP3.LUT R4, R101, 0xffffe000, RZ, 0xc0, !PT ;  /* 0xffffe00065047812 */ /* 0x020fe200078ec0ff */
[----:B------:R-:W-:Y:S01]  /*4620*/  @P4 IMAD.MOV.U32 R5, RZ, RZ, R15 ;  /* 0x000000ffff054224 */ /* 0x000fe200078e000f */
[----:B------:R-:W-:Y:S03]  /*4630*/  BSSY B1, `(.L_x_100) ;  /* 0x000000a000017945 */ /* 0x000fe60003800000 */
[----:B------:R-:W-:-:S04]  /*4640*/  FMUL R4, R4, R89 ;  /* 0x0000005904047220 */ /* 0x000fc80000400000 */
[----:B------:R-:W-:Y:S01]  /*4650*/  FFMA R29, R29, R88, R4 ;  /* 0x000000581d1d7223 */ /* 0x000fe20000000004 */
[----:B------:R-:W-:-:S04]  /*4660*/  @P4 IMAD.MOV.U32 R4, RZ, RZ, R14 ;  /* 0x000000ffff044224 */ /* 0x000fc800078e000e */
[----:B------:R-:W-:-:S05]  /*4670*/  F2FP.TF32.F32.PACK_B R29, R29 ;  /* 0x0000001dff1d723e */ /* 0x000fca00024050ff */
[----:B------:R2:W-:Y:S01]  /*4680*/  @P4 STG.E desc[UR36][R4.64+0x24], R29 ;  /* 0x0000241d04004986 */ /* 0x0005e2000c101924 */
[----:B------:R-:W-:-:S04]  /*4690*/  ISETP.NE.AND P4, PT, R118, RZ, PT ;  /* 0x000000ff7600720c */ /* 0x000fc80003f85270 */
[----:B------:R-:W-:-:S13]  /*46a0*/  ISETP.GT.AND P4, PT, R3, 0x88, P4 ;  /* 0x000000880300780c */ /* 0x000fda0002784270 */
[----:B--2---:R-:W-:Y:S05]  /*46b0*/  @!P4 BRA `(.L_x_101) ;  /* 0x000000000004c947 */ /* 0x004fea0003800000 */
[----:B------:R2:W5:Y:S02]  /*46c0*/  LDG.E.LTC128B R101, desc[UR36][R12.64+0x20] ;  /* 0x000020240c657981 */ /* 0x000564000c1e1920 */
.L_x_101:
[----:B------:R-:W-:Y:S05]  /*46d0*/  BSYNC B1 ;  /* 0x0000000000017941 */ /* 0x000fea0003800000 */
.L_x_100:
[----:B-----5:R-:W-:Y:S01]  /*46e0*/  LOP3.LUT R4, R101, 0xffffe000, RZ, 0xc0, !PT ;  /* 0xffffe00065047812 */ /* 0x020fe200078ec0ff */
[----:B------:R-:W-:Y:S04]  /*46f0*/  BSSY B1, `(.L_x_102) ;  /* 0x0000008000017945 */ /* 0x000fe80003800000 */
[----:B------:R-:W-:-:S04]  /*4700*/  FMUL R5, R4, R89 ;  /* 0x0000005904057220 */ /* 0x000fc80000400000 */
[----:B------:R-:W-:-:S05]  /*4710*/  FFMA R5, R30, R88, R5 ;  /* 0x000000581e057223 */ /* 0x000fca0000000005 */
[----:B------:R-:W-:-:S05]  /*4720*/  F2FP.TF32.F32.PACK_B R5, R5 ;  /* 0x00000005ff05723e */ /* 0x000fca00024050ff */
[----:B------:R3:W-:Y:S01]  /*4730*/  @P4 STG.E desc[UR36][R8.64+0x20], R5 ;  /* 0x0000200508004986 */ /* 0x0007e2000c101924 */
[----:B------:R-:W-:-:S13]  /*4740*/  ISETP.GT.AND P4, PT, R3, 0x88, P6 ;  /* 0x000000880300780c */ /* 0x000fda0003784270 */
[----:B---3--:R-:W-:Y:S05]  /*4750*/  @!P4 BRA `(.L_x_103) ;  /* 0x000000000004c947 */ /* 0x008fea0003800000 */
[----:B------:R3:W5:Y:S02]  /*4760*/  LDG.E.LTC128B R101, desc[UR36][R12.64+0x24] ;  /* 0x000024240c657981 */ /* 0x000764000c1e1920 */
.L_x_103:
[----:B------:R-:W-:Y:S05]  /*4770*/  BSYNC B1 ;  /* 0x0000000000017941 */ /* 0x000fea0003800000 */
.L_x_102:
[----:B-----5:R-:W-:Y:S01]  /*4780*/  LOP3.LUT R4, R101, 0xffffe000, RZ, 0xc0, !PT ;  /* 0xffffe00065047812 */ /* 0x020fe200078ec0ff */
[----:B------:R-:W-:Y:S01]  /*4790*/  @P4 IMAD.MOV.U32 R5, RZ, RZ, R9 ;  /* 0x000000ffff054224 */ /* 0x000fe200078e0009 */
[----:B------:R-:W-:Y:S01]  /*47a0*/  ISETP.NE.AND P6, PT, R115, RZ, PT ;  /* 0x000000ff7300720c */ /* 0x000fe20003fc5270 */
[----:B------:R-:W-:Y:S02]  /*47b0*/  BSSY B1, `(.L_x_104) ;  /* 0x0000009000017945 */ /* 0x000fe40003800000 */
[----:B------:R-:W-:-:S04]  /*47c0*/  FMUL R4, R4, R89 ;  /* 0x0000005904047220 */ /* 0x000fc80000400000 */
[----:B------:R-:W-:Y:S01]  /*47d0*/  FFMA R31, R31, R88, R4 ;  /* 0x000000581f1f7223 */ /* 0x000fe20000000004 */
[----:B------:R-:W-:-:S04]  /*47e0*/  @P4 IMAD.MOV.U32 R4, RZ, RZ, R8 ;  /* 0x000000ffff044224 */ /* 0x000fc800078e0008 */
[----:B------:R-:W-:-:S05]  /*47f0*/  F2FP.TF32.F32.PACK_B R31, R31 ;  /* 0x0000001fff1f723e */ /* 0x000fca00024050ff */
[----:B------:R4:W-:Y:S01]  /*4800*/  @P4 STG.E desc[UR36][R4.64+0x24], R31 ;  /* 0x0000241f04004986 */ /* 0x0009e2000c101924 */
[----:B------:R-:W-:-:S13]  /*4810*/  ISETP.GT.AND P4, PT, R3, 0x80, P6 ;  /* 0x000000800300780c */ /* 0x000fda0003784270 */
[----:B----4-:R-:W-:Y:S05]  /*4820*/  @!P4 BRA `(.L_x_105) ;  /* 0x000000000004c947 */ /* 0x010fea0003800000 */
[----:B------:R4:W5:Y:S02]  /*4830*/  LDG.E.LTC128B R101, desc[UR36][R60.64+0x40] ;  /* 0x000040243c657981 */ /* 0x000964000c1e1920 */
.L_x_105:
[----:B------:R-:W-:Y:S05]  /*4840*/  BSYNC B1 ;  /* 0x0000000000017941 */ /* 0x000fea0003800000 */
.L_x_104:
[----:B-----5:R-:W-:Y:S01]  /*4850*/  LOP3.LUT R4, R101, 0xffffe000, RZ, 0xc0, !PT ;  /* 0xffffe00065047812 */ /* 0x020fe200078ec0ff */
[----:B------:R-:W-:Y:S01]  /*4860*/  BSSY B1, `(.L_x_106) ;  /* 0x000000b000017945 */ /* 0x000fe20003800000 */
[----:B------:R-:W-:-:S03]  /*4870*/  ISETP.NE.AND P6, PT, R102, RZ, PT ;  /* 0x000000ff6600720c */ /* 0x000fc60003fc5270 */
[----:B------:R-:W-:Y:S01]  /*4880*/  FMUL R5, R4, R89 ;  /* 0x0000005904057220 */ /* 0x000fe20000400000 */
[----:B------:R-:W-:-:S03]  /*4890*/  @P4 IMAD.MOV.U32 R4, RZ, RZ, R14 ;  /* 0x000000ffff044224 */ /* 0x000fc600078e000e */
[----:B------:R-:W-:Y:S01]  /*48a0*/  FFMA R7, R32, R88, R5 ;  /* 0x0000005820077223 */ /* 0x000fe20000000005 */
[----:B------:R-:W-:-:S04]  /*48b0*/  @P4 IMAD.MOV.U32 R5, RZ, RZ, R15 ;  /* 0x000000ffff054224 */ /* 0x000fc800078e000f */
[----:B------:R-:W-:-:S05]  /*48c0*/  F2FP.TF32.F32.PACK_B R7, R7 ;  /* 0x00000007ff07723e */ /* 0x000fca00024050ff */
[----:B------:R0:W-:Y:S01]  /*48d0*/  @P4 STG.E desc[UR36][R4.64+0x40], R7 ;  /* 0x0000400704004986 */ /* 0x0001e2000c101924 */
[----:B------:R-:W-:-:S13]  /*48e0*/  ISETP.GT.AND P4, PT, R3, 0x80, P6 ;  /* 0x000000800300780c */ /* 0x000fda0003784270 */
[----:B0-----:R-:W-:Y:S05]  /*48f0*/  @!P4 BRA `(.L_x_107) ;  /* 0x000000000004c947 */ /* 0x001fea0003800000 */
[----:B------:R0:W5:Y:S02]  /*4900*/  LDG.E.LTC128B R101, desc[UR36][R60.64+0x44] ;  /* 0x000044243c657981 */ /* 0x000164000c1e1920 */
.L_x_107:
[----:B------:R-:W-:Y:S05]  /*4910*/  BSYNC B1 ;  /* 0x0000000000017941 */ /* 0x000fea0003800000 */
.L_x_106:
        /* <DEDUP_REMOVED lines=10> */
[----:B0-----:R-:W-:Y:S05]  /*49c0*/  @!P4 BRA `(.L_x_109) ;  /* 0x000000000004c947 */ /* 0x001fea0003800000 */
[----:B------:R0:W5:Y:S02]  /*49d0*/  LDG.E.LTC128B R101, desc[UR36][R12.64+0x40] ;  /* 0x000040240c657981 */ /* 0x000164000c1e1920 */
.L_x_109:
[----:B------:R-:W-:Y:S05]  /*49e0*/  BSYNC B1 ;  /* 0x0000000000017941 */ /* 0x000fea0003800000 */
.L_x_108:
[----:B-----5:R-:W-:Y:S01]  /*49f0*/  LOP3.LUT R4, R101, 0xffffe000, RZ, 0xc0, !PT ;  /* 0xffffe00065047812 */ /* 0x020fe200078ec0ff */
[----:B------:R-:W-:Y:S04]  /*4a00*/  BSSY B1, `(.L_x_110) ;  /* 0x000000a000017945 */ /* 0x000fe80003800000 */
        /* <DEDUP_REMOVED lines=9> */
.L_x_111:
[----:B------:R-:W-:Y:S05]  /*4aa0*/  BSYNC B1 ;  /* 0x0000000000017941 */ /* 0x000fea0003800000 */
.L_x_110:
        /* <DEDUP_REMOVED lines=10> */
[----:B0-----:R-:W-:Y:S05]  /*4b50*/  @!P4 BRA `(.L_x_113) ;  /* 0x000000000004c947 */ /* 0x001fea0003800000 */
[----:B------:R0:W5:Y:S02]  /*4b60*/  LDG.E.LTC128B R101, desc[UR36][R60.64+0x60] ;  /* 0x000060243c657981 */ /* 0x000164000c1e1920 */
.L_x_113:
[----:B------:R-:W-:Y:S05]  /*4b70*/  BSYNC B1 ;  /* 0x0000000000017941 */ /* 0x000fea0003800000 */
.L_x_112:
        /* <DEDUP_REMOVED lines=12> */
.L_x_115:
[----:B------:R-:W-:Y:S05]  /*4c40*/  BSYNC B1 ;  /* 0x0000000000017941 */ /* 0x000fea0003800000 */
.L_x_114:
        /* <DEDUP_REMOVED lines=12> */
.L_x_117:
[----:B------:R-:W-:Y:S05]  /*4d10*/  BSYNC B1 ;  /* 0x0000000000017941 */ /* 0x000fea0003800000 */
.L_x_116:
        /* <DEDUP_REMOVED lines=11> */
.L_x_119:
[----:B------:R-:W-:Y:S05]  /*4dd0*/  BSYNC B1 ;  /* 0x0000000000017941 */ /* 0x000fea0003800000 */
.L_x_118:
        /* <DEDUP_REMOVED lines=12> */
.L_x_121:
[----:B------:R-:W-:Y:S05]  /*4ea0*/  BSYNC B1 ;  /* 0x0000000000017941 */ /* 0x000fea0003800000 */
.L_x_120:
        /* <DEDUP_REMOVED lines=12> */
.L_x_123:
[----:B------:R-:W-:Y:S05]  /*4f70*/  BSYNC B1 ;  /* 0x0000000000017941 */ /* 0x000fea0003800000 */
.L_x_122:
        /* <DEDUP_REMOVED lines=12> */
.L_x_125:
[----:B------:R-:W-:Y:S05]  /*5040*/  BSYNC B1 ;  /* 0x0000000000017941 */ /* 0x000fea0003800000 */
.L_x_124:
        /* <DEDUP_REMOVED lines=11> */
.L_x_127:
[----:B------:R-:W-:Y:S05]  /*5100*/  BSYNC B1 ;  /* 0x0000000000017941 */ /* 0x000fea0003800000 */
.L_x_126:
        /* <DEDUP_REMOVED lines=12> */
.L_x_129:
[----:B------:R-:W-:Y:S05]  /*51d0*/  BSYNC B1 ;  /* 0x0000000000017941 */ /* 0x000fea0003800000 */
.L_x_128:
        /* <DEDUP_REMOVED lines=11> */
.L_x_131:
[----:B------:R-:W-:Y:S05]  /*5290*/  BSYNC B1 ;  /* 0x0000000000017941 */ /* 0x000fea0003800000 */
.L_x_130:
        /* <DEDUP_REMOVED lines=11> */
.L_x_133:
[----:B------:R-:W-:Y:S05]  /*5350*/  BSYNC B1 ;  /* 0x0000000000017941 */ /* 0x000fea0003800000 */
.L_x_132:
[----:B-----5:R-:W-:Y:S01]  /*5360*/  LOP3.LUT R4, R101, 0xffffe000, RZ, 0xc0, !PT ;  /* 0xffffe00065047812 */ /* 0x020fe200078ec0ff */
[----:B------:R-:W-:Y:S01]  /*5370*/  BSSY B1, `(.L_x_134) ;  /* 0x000000a000017945 */ /* 0x000fe20003800000 */
[----:B------:R-:W-:-:S03]  /*5380*/  ISETP.GT.AND P5, PT, R3, 0x88, P5 ;  /* 0x000000880300780c */ /* 0x000fc60002fa4270 */
[----:B------:R-:W-:Y:S01]  /*5390*/  FMUL R5, R4, R89 ;  /* 0x0000005904057220 */ /* 0x000fe20000400000 */
[----:B------:R-:W-:-:S03]  /*53a0*/  @P4 IMAD.MOV.U32 R4, RZ, RZ, R8 ;  /* 0x000000ffff044224 */ /* 0x000fc600078e0008 */
[----:B------:R-:W-:Y:S01]  /*53b0*/  FFMA R7, R46, R88, R5 ;  /* 0x000000582e077223 */ /* 0x000fe20000000005 */
[----:B------:R-:W-:-:S04]  /*53c0*/  @P4 IMAD.MOV.U32 R5, RZ, RZ, R9 ;  /* 0x000000ffff054224 */ /* 0x000fc800078e0009 */
[----:B------:R-:W-:-:S05]  /*53d0*/  F2FP.TF32.F32.PACK_B R7, R7 ;  /* 0x00000007ff07723e */ /* 0x000fca00024050ff */
[----:B------:R0:W-:Y:S01]  /*53e0*/  @P4 STG.E desc[UR36][R4.64+0xa0], R7 ;  /* 0x0000a00704004986 */ /* 0x0001e2000c101924 */
[----:B------:R-:W-:Y:S05]  /*53f0*/  @!P5 BRA `(.L_x_135) ;  /* 0x000000000004d947 */ /* 0x000fea0003800000 */
[----:B------:R0:W5:Y:S02]  /*5400*/  LDG.E.LTC128B R101, desc[UR36][R12.64+0xa4] ;  /* 0x0000a4240c657981 */ /* 0x000164000c1e1920 */
.L_x_135:
[----:B------:R-:W-:Y:S05]  /*5410*/  BSYNC B1 ;  /* 0x0000000000017941 */ /* 0x000fea0003800000 */
.L_x_134:
[----:B0----5:R-:W-:Y:S01]  /*5420*/  LOP3.LUT R4, R101, 0xffffe000, RZ, 0xc0, !PT ;  /* 0xffffe00065047812 */ /* 0x021fe200078ec0ff */
        /* <DEDUP_REMOVED lines=10> */
.L_x_137:
[----:B------:R-:W-:Y:S05]  /*54d0*/  BSYNC B1 ;  /* 0x0000000000017941 */ /* 0x000fea0003800000 */
.L_x_136:
[----:B0----5:R-:W-:Y:S01]  /*54e0*/  LOP3.LUT R4, R101, 0xffffe000, RZ, 0xc0, !PT ;  /* 0xffffe00065047812 */ /* 0x021fe200078ec0ff */
        /* <DEDUP_REMOVED lines=10> */
.L_x_139:
[----:B------:R-:W-:Y:S05]  /*5590*/  BSYNC B1 ;  /* 0x0000000000017941 */ /* 0x000fea0003800000 */
.L_x_138:
        /* <DEDUP_REMOVED lines=11> */
.L_x_141:
[----:B------:R-:W-:Y:S05]  /*5650*/  BSYNC B1 ;  /* 0x0000000000017941 */ /* 0x000fea0003800000 */
.L_x_140:
        /* <DEDUP_REMOVED lines=11> */
.L_x_143:
[----:B------:R-:W-:Y:S05]  /*5710*/  BSYNC B1 ;  /* 0x0000000000017941 */ /* 0x000fea0003800000 */
.L_x_142:
        /* <DEDUP_REMOVED lines=11> */
.L_x_145:
[----:B------:R-:W-:Y:S05]  /*57d0*/  BSYNC B1 ;  /* 0x0000000000017941 */ /* 0x000fea0003800000 */
.L_x_144:
        /* <DEDUP_REMOVED lines=11> */
.L_x_147:
[----:B------:R-:W-:Y:S05]  /*5890*/  BSYNC B1 ;  /* 0x0000000000017941 */ /* 0x000fea0003800000 */
.L_x_146:
[----:B0----5:R-:W-:Y:S01]  /*58a0*/  LOP3.LUT R4, R101, 0xffffe000, RZ, 0xc0, !PT ;  /* 0xffffe00065047812 */ /* 0x021fe200078ec0ff */
        /* <DEDUP_REMOVED lines=8> */
.L_x_149:
[----:B------:R-:W-:Y:S05]  /*5930*/  BSYNC B1 ;  /* 0x0000000000017941 */ /* 0x000fea0003800000 */
.L_x_148:
        /* <DEDUP_REMOVED lines=11> */
.L_x_151:
[----:B------:R-:W-:Y:S05]  /*59f0*/  BSYNC B1 ;  /* 0x0000000000017941 */ /* 0x000fea0003800000 */
.L_x_150:
[----:B------:R-:W-:Y:S05]  /*5a00*/  @!P0 BRA `(.L_x_152) ;  /* 0x00000014008c8947 */ /* 0x000fea0003800000 */
[----:B0----5:R-:W-:-:S05]  /*5a10*/  LOP3.LUT R4, R101, 0xffffe000, RZ, 0xc0, !PT ;  /* 0xffffe00065047812 */ /* 0x021fca00078ec0ff */
[----:B------:R-:W-:-:S04]  /*5a20*/  FMUL R4, R4, R89 ;  /* 0x0000005904047220 */ /* 0x000fc80000400000 */
[----:B------:R-:W-:-:S05]  /*5a30*/  FFMA R55, R55, R88, R4 ;  /* 0x0000005837377223 */ /* 0x000fca0000000004 */
[----:B------:R-:W-:-:S05]  /*5a40*/  F2FP.TF32.F32.PACK_B R55, R55 ;  /* 0x00000037ff37723e */ /* 0x000fca00024050ff */
[----:B------:R0:W-:Y:S01]  /*5a50*/  STG.E desc[UR36][R8.64+0xe4], R55 ;  /* 0x0000e43708007986 */ /* 0x0001e2000c101924 */
[----:B------:R-:W-:Y:S05]  /*5a60*/  BRA `(.L_x_152) ;  /* 0x0000001400747947 */ /* 0x000fea0003800000 */
.L_x_29:
[----:B------:R-:W-:Y:S01]  /*5a70*/  ULDC.64 UR4, c[0x0][0x5c0] ;  /* 0x0001700000047ab9 */ /* 0x000fe20000000a00 */
[-C--:B------:R-:W-:Y:S01]  /*5a80*/  FMUL R5, R56, R88.reuse ;  /* 0x0000005838057220 */ /* 0x080fe20000400000 */
[----:B------:R-:W-:Y:S01]  /*5a90*/  ISETP.GT.AND P4, PT, R4, 0x1, PT ;  /* 0x000000010400780c */ /* 0x000fe20003f84270 */
[-C--:B------:R-:W-:Y:S01]  /*5aa0*/  FMUL R57, R57, R88.reuse ;  /* 0x0000005839397220 */ /* 0x080fe20000400000 */
[----:B------:R-:W-:Y:S01]  /*5ab0*/  LEA R8, P2, R112, UR4, 0x2 ;  /* 0x0000000470087c11 */ /* 0x000fe2000f8410ff */
[----:B------:R-:W-:Y:S01]  /*5ac0*/  IMAD.SHL.U32 R15, R90, 0x4, RZ ;  /* 0x000000045a0f7824 */ /* 0x000fe200078e00ff */
[----:B------:R-:W-:Y:S01]  /*5ad0*/  ISETP.GT.AND P1, PT, R3, RZ, P4 ;  /* 0x000000ff0300720c */ /* 0x000fe20002724270 */
[----:B------:R-:W-:Y:S01]  /*5ae0*/  IMAD.SHL.U32 R101, R91, 0x4, RZ ;  /* 0x000000045b657824 */ /* 0x000fe200078e00ff */
[----:B------:R-:W-:Y:S01]  /*5af0*/  LEA.HI.X R9, R112, UR5, R115, 0x2, P2 ;  /* 0x0000000570097c11 */ /* 0x000fe200090f1473 */
[-C--:B------:R-:W-:Y:S01]  /*5b00*/  FMUL R59, R59, R88.reuse ;  /* 0x000000583b3b7220 */ /* 0x080fe20000400000 */
[----:B------:R-:W-:Y:S01]  /*5b10*/  F2FP.TF32.F32.PACK_B R5, R5 ;  /* 0x00000005ff05723e */ /* 0x000fe200024050ff */
[-C--:B------:R-:W-:Y:S01]  /*5b20*/  FMUL R13, R58, R88.reuse ;  /* 0x000000583a0d7220 */ /* 0x080fe20000400000 */
[----:B------:R-:W-:Y:S01]  /*5b30*/  F2FP.TF32.F32.PACK_B R57, R57 ;  /* 0x00000039ff39723e */ /* 0x000fe200024050ff */
[-C--:B------:R-:W-:Y:S01]  /*5b40*/  FMUL R61, R61, R88.reuse ;  /* 0x000000583d3d7220 */ /* 0x080fe20000400000 */
[----:B------:R-:W-:Y:S01]  /*5b50*/  SHF.L.U64.HI R7, R90, 0x2, R93 ;  /* 0x000000025a077819 */ /* 0x000fe2000001025d */
[----:B------:R0:W-:Y:S01]  /*5b60*/  @P0 STG.E desc[UR36][R8.64], R5 ;  /* 0x0000000508000986 */ /* 0x0001e2000c101924 */
[----:B------:R-:W-:Y:S01]  /*5b70*/  ISETP.GT.AND P0, PT, R3, 0x8, P4 ;  /* 0x000000080300780c */ /* 0x000fe20002704270 */
[----:B------:R-:W-:Y:S01]  /*5b80*/  FMUL R63, R63, R88 ;  /* 0x000000583f3f7220 */ /* 0x000fe20000400000 */
[----:B------:R-:W-:Y:S01]  /*5b90*/  IADD3 R10, P2, R15, R8, RZ ;  /* 0x000000080f0a7210 */ /* 0x000fe20007f5e0ff */
[----:B------:R-:W-:Y:S01]  /*5ba0*/  @P1 STG.E desc[UR36][R8.64+0x4], R57 ;  /* 0x0000043908001986 */ /* 0x000fe2000c101924 */
[----:B------:R-:W-:Y:S01]  /*5bb0*/  SHF.L.U64.HI R19, R91, 0x2, R92 ;  /* 0x000000025b137819 */ /* 0x000fe2000001025c */
[----:B------:R-:W-:Y:S01]  /*5bc0*/  FMUL R65, R65, R88 ;  /* 0x0000005841417220 */ /* 0x000fe20000400000 */
[----:B------:R-:W-:Y:S01]  /*5bd0*/  F2FP.TF32.F32.PACK_B R59, R59 ;  /* 0x0000003bff3b723e */ /* 0x000fe200024050ff */
[----:B------:R-:W-:Y:S01]  /*5be0*/  IMAD.X R11, R7, 0x1, R9, P2 ;  /* 0x00000001070b7824 */ /* 0x000fe200010e0609 */
[----:B------:R-:W-:Y:S01]  /*5bf0*/  IADD3 R6, P1, P2, R101, R8, R15 ;  /* 0x0000000865067210 */ /* 0x000fe20007a3e00f */
[-C--:B------:R-:W-:Y:S01]  /*5c00*/  FMUL R67, R67, R88.reuse ;  /* 0x0000005843437220 */ /* 0x080fe20000400000 */
[----:B------:R-:W-:Y:S01]  /*5c10*/  ISETP.GT.AND P5, PT, R4, 0x8, PT ;  /* 0x000000080400780c */ /* 0x000fe20003fa4270 */
[-C--:B0-----:R-:W-:Y:S01]  /*5c20*/  FMUL R5, R60, R88.reuse ;  /* 0x000000583c057220 */ /* 0x081fe20000400000 */
[C---:B------:R-:W-:Y:S01]  /*5c30*/  ISETP.GT.AND P4, PT, R4.reuse, 0x9, PT ;  /* 0x000000090400780c */ /* 0x040fe20003f84270 */
[----:B------:R-:W-:Y:S01]  /*5c40*/  @P0 STG.E desc[UR36][R10.64+0x4], R59 ;  /* 0x0000043b0a000986 */ /* 0x000fe2000c101924 */
[----:B------:R-:W-:Y:S01]  /*5c50*/  ISETP.GT.AND P3, PT, R3, 0x8, P6 ;  /* 0x000000080300780c */ /* 0x000fe20003764270 */
[-C--:B------:R-:W-:Y:S01]  /*5c60*/  FMUL R69, R69, R88.reuse ;  /* 0x0000005845457220 */ /* 0x080fe20000400000 */
[----:B------:R-:W-:Y:S01]  /*5c70*/  IADD3.X R7, R19, R9, R7, P1, P2 ;  /* 0x0000000913077210 */ /* 0x000fe20000fe4407 */
[-C--:B------:R-:W-:Y:S01]  /*5c80*/  FMUL R71, R71, R88.reuse ;  /* 0x0000005847477220 */ /* 0x080fe20000400000 */
[----:B------:R-:W-:Y:S01]  /*5c90*/  ISETP.GT.AND P1, PT, R3, RZ, P5 ;  /* 0x000000ff0300720c */ /* 0x000fe20002f24270 */
[-C--:B------:R-:W-:Y:S01]  /*5ca0*/  FMUL R73, R73, R88.reuse ;  /* 0x0000005849497220 */ /* 0x080fe20000400000 */
[----:B------:R-:W-:Y:S01]  /*5cb0*/  ISETP.GT.AND P0, PT, R3, RZ, P4 ;  /* 0x000000ff0300720c */ /* 0x000fe20002704270 */
[-C--:B------:R-:W-:Y:S01]  /*5cc0*/  FMUL R75, R75, R88.reuse ;  /* 0x000000584b4b7220 */ /* 0x080fe20000400000 */
[----:B------:R-:W-:Y:S01]  /*5cd0*/  F2FP.TF32.F32.PACK_B R13, R13 ;  /* 0x0000000dff0d723e */ /* 0x000fe200024050ff */
[-C--:B------:R-:W-:Y:S01]  /*5ce0*/  FMUL R77, R77, R88.reuse ;  /* 0x000000584d4d7220 */ /* 0x080fe20000400000 */
[----:B------:R-:W-:Y:S01]  /*5cf0*/  F2FP.TF32.F32.PACK_B R5, R5 ;  /* 0x00000005ff05723e */ /* 0x000fe200024050ff */
[-C--:B------:R-:W-:Y:S01]  /*5d00*/  FMUL R79, R79, R88.reuse ;  /* 0x000000584f4f7220 */ /* 0x080fe20000400000 */
[----:B------:R-:W-:Y:S01]  /*5d10*/  F2FP.TF32.F32.PACK_B R61, R61 ;  /* 0x0000003dff3d723e */ /* 0x000fe200024050ff */
[----:B------:R0:W-:Y:S01]  /*5d20*/  @P3 STG.E desc[UR36][R10.64], R13 ;  /* 0x0000000d0a003986 */ /* 0x0001e2000c101924 */
[----:B------:R-:W-:Y:S01]  /*5d30*/  F2FP.TF32.F32.PACK_B R63, R63 ;  /* 0x0000003fff3f723e */ /* 0x000fe200024050ff */
[-C--:B------:R-:W-:Y:S01]  /*5d40*/  FMUL R81, R81, R88.reuse ;  /* 0x0000005851517220 */ /* 0x080fe20000400000 */
[C---:B------:R-:W-:Y:S01]  /*5d50*/  ISETP.GT.AND P3, PT, R4.reuse, 0x10, PT ;  /* 0x000000100400780c */ /* 0x040fe20003f64270 */
[----:B------:R1:W-:Y:S01]  /*5d60*/  @P1 STG.E desc[UR36][R8.64+0x20], R5 ;  /* 0x0000200508001986 */ /* 0x0003e2000c101924 */
[----:B------:R-:W-:Y:S01]  /*5d70*/  ISETP.GT.AND P1, PT, R3, 0x8, P5 ;  /* 0x000000080300780c */ /* 0x000fe20002f24270 */
[-C--:B------:R-:W-:Y:S01]  /*5d80*/  FMUL R83, R83, R88.reuse ;  /* 0x0000005853537220 */ /* 0x080fe20000400000 */
[----:B------:R-:W-:Y:S01]  /*5d90*/  ISETP.GT.AND P2, PT, R4, 0x11, PT ;  /* 0x000000110400780c */ /* 0x000fe20003f44270 */
[----:B------:R-:W-:Y:S01]  /*5da0*/  @P0 STG.E desc[UR36][R8.64+0x24], R61 ;  /* 0x0000243d08000986 */ /* 0x000fe2000c101924 */
[----:B------:R-:W-:Y:S01]  /*5db0*/  ISETP.GT.AND P0, PT, R3, 0x8, P4 ;  /* 0x000000080300780c */ /* 0x000fe20002704270 */
[-C--:B------:R-:W-:Y:S01]  /*5dc0*/  FMUL R85, R85, R88.reuse ;  /* 0x0000005855557220 */ /* 0x080fe20000400000 */
[----:B------:R-:W-:Y:S01]  /*5dd0*/  F2FP.TF32.F32.PACK_B R65, R65 ;  /* 0x00000041ff41723e */ /* 0x000fe200024050ff */
[-C--:B0-----:R-:W-:Y:S01]  /*5de0*/  FMUL R13, R62, R88.reuse ;  /* 0x000000583e0d7220 */ /* 0x081fe20000400000 */
[----:B------:R-:W-:Y:S01]  /*5df0*/  F2FP.TF32.F32.PACK_B R67, R67 ;  /* 0x00000043ff43723e */ /* 0x000fe200024050ff */
[-C--:B------:R-:W-:Y:S01]  /*5e00*/  FMUL R87, R87, R88.reuse ;  /* 0x0000005857577220 */ /* 0x080fe20000400000 */
[----:B------:R-:W-:Y:S01]  /*5e10*/  F2FP.TF32.F32.PACK_B R69, R69 ;  /* 0x00000045ff45723e */ /* 0x000fe200024050ff */
[-C--:B-1----:R-:W-:Y:S01]  /*5e20*/  FMUL R5, R64, R88.reuse ;  /* 0x0000005840057220 */ /* 0x082fe20000400000 */
[----:B------:R-:W-:Y:S01]  /*5e30*/  F2FP.TF32.F32.PACK_B R13, R13 ;  /* 0x0000000dff0d723e */ /* 0x000fe200024050ff */
[-C--:B------:R-:W-:Y:S01]  /*5e40*/  FMUL R25, R25, R88.reuse ;  /* 0x0000005819197220 */ /* 0x080fe20000400000 */
[----:B------:R-:W-:Y:S01]  /*5e50*/  F2FP.TF32.F32.PACK_B R71, R71 ;  /* 0x00000047ff47723e */ /* 0x000fe200024050ff */
[-C--:B------:R-:W-:Y:S01]  /*5e60*/  FMUL R27, R27, R88.reuse ;  /* 0x000000581b1b7220 */ /* 0x080fe20000400000 */
[----:B------:R-:W-:Y:S01]  /*5e70*/  F2FP.TF32.F32.PACK_B R5, R5 ;  /* 0x00000005ff05723e */ /* 0x000fe200024050ff */
[----:B------:R-:W-:Y:S01]  /*5e80*/  @P0 STG.E desc[UR36][R10.64+0x24], R63 ;  /* 0x0000243f0a000986 */ /* 0x000fe2000c101924 */
[----:B------:R-:W-:Y:S01]  /*5e90*/  ISETP.GT.AND P0, PT, R3, RZ, P3 ;  /* 0x000000ff0300720c */ /* 0x000fe20001f04270 */
[-C--:B------:R-:W-:Y:S01]  /*5ea0*/  FMUL R29, R29, R88.reuse ;  /* 0x000000581d1d7220 */ /* 0x080fe20000400000 */
[----:B------:R-:W-:Y:S01]  /*5eb0*/  F2FP.TF32.F32.PACK_B R73, R73 ;  /* 0x00000049ff49723e */ /* 0x000fe200024050ff */
[----:B------:R0:W-:Y:S01]  /*5ec0*/  @P1 STG.E desc[UR36][R10.64+0x20], R13 ;  /* 0x0000200d0a001986 */ /* 0x0001e2000c101924 */
[C---:B------:R-:W-:Y:S01]  /*5ed0*/  ISETP.GT.AND P1, PT, R4.reuse, 0x19, PT ;  /* 0x000000190400780c */ /* 0x040fe20003f24270 */
[-C--:B------:R-:W-:Y:S01]  /*5ee0*/  FMUL R31, R31, R88.reuse ;  /* 0x000000581f1f7220 */ /* 0x080fe20000400000 */
[----:B------:R-:W-:Y:S01]  /*5ef0*/  F2FP.TF32.F32.PACK_B R75, R75 ;  /* 0x0000004bff4b723e */ /* 0x000fe200024050ff */
[-C--:B------:R-:W-:Y:S01]  /*5f00*/  FMUL R33, R33, R88.reuse ;  /* 0x0000005821217220 */ /* 0x080fe20000400000 */
[C---:B------:R-:W-:Y:S01]  /*5f10*/  ISETP.GT.AND P5, PT, R4.reuse, 0x28, PT ;  /* 0x000000280400780c */ /* 0x040fe20003fa4270 */
[-C--:B------:R-:W-:Y:S01]  /*5f20*/  FMUL R35, R35, R88.reuse ;  /* 0x0000005823237220 */ /* 0x080fe20000400000 */
[----:B------:R-:W-:Y:S01]  /*5f30*/  ISETP.GT.AND P4, PT, R4, 0x29, PT ;  /* 0x000000290400780c */ /* 0x000fe20003f84270 */
[-C--:B------:R-:W-:Y:S01]  /*5f40*/  FMUL R37, R37, R88.reuse ;  /* 0x0000005825257220 */ /* 0x080fe20000400000 */
[----:B------:R-:W-:Y:S01]  /*5f50*/  F2FP.TF32.F32.PACK_B R77, R77 ;  /* 0x0000004dff4d723e */ /* 0x000fe200024050ff */
[----:B------:R1:W-:Y:S01]  /*5f60*/  @P0 STG.E desc[UR36][R8.64+0x40], R5 ;  /* 0x0000400508000986 */ /* 0x0003e2000c101924 */
[----:B------:R-:W-:Y:S01]  /*5f70*/  ISETP.GT.AND P0, PT, R3, RZ, P2 ;  /* 0x000000ff0300720c */ /* 0x000fe20001704270 */
[-C--:B0-----:R-:W-:Y:S01]  /*5f80*/  FMUL R13, R66, R88.reuse ;  /* 0x00000058420d7220 */ /* 0x081fe20000400000 */
[----:B------:R-:W-:Y:S01]  /*5f90*/  F2FP.TF32.F32.PACK_B R79, R79 ;  /* 0x0000004fff4f723e */ /* 0x000fe200024050ff */
[-C--:B------:R-:W-:Y:S01]  /*5fa0*/  FMUL R39, R39, R88.reuse ;  /* 0x0000005827277220 */ /* 0x080fe20000400000 */
[----:B------:R-:W-:Y:S01]  /*5fb0*/  F2FP.TF32.F32.PACK_B R81, R81 ;  /* 0x00000051ff51723e */ /* 0x000fe200024050ff */
[-C--:B------:R-:W-:Y:S01]  /*5fc0*/  FMUL R41, R41, R88.reuse ;  /* 0x0000005829297220 */ /* 0x080fe20000400000 */
[----:B------:R-:W-:Y:S01]  /*5fd0*/  F2FP.TF32.F32.PACK_B R13, R13 ;  /* 0x0000000dff0d723e */ /* 0x000fe200024050ff */
[-C--:B------:R-:W-:Y:S01]  /*5fe0*/  FMUL R43, R43, R88.reuse ;  /* 0x000000582b2b7220 */ /* 0x080fe20000400000 */
[----:B------:R-:W-:Y:S01]  /*5ff0*/  F2FP.TF32.F32.PACK_B R83, R83 ;  /* 0x00000053ff53723e */ /* 0x000fe200024050ff */
[-C--:B------:R-:W-:Y:S01]  /*6000*/  FMUL R45, R45, R88.reuse ;  /* 0x000000582d2d7220 */ /* 0x080fe20000400000 */
[----:B------:R-:W-:Y:S01]  /*6010*/  P2R R57, PR, RZ, 0x20 ;  /* 0x00000020ff397803 */ /* 0x000fe20000000000 */
[-C--:B-1----:R-:W-:Y:S01]  /*6020*/  FMUL R5, R68, R88.reuse ;  /* 0x0000005844057220 */ /* 0x082fe20000400000 */
[----:B------:R-:W-:Y:S01]  /*6030*/  P2R R56, PR, RZ, 0x10 ;  /* 0x00000010ff387803 */ /* 0x000fe20000000000 */
[----:B------:R-:W-:Y:S01]  /*6040*/  @P0 STG.E desc[UR36][R8.64+0x44], R65 ;  /* 0x0000444108000986 */ /* 0x000fe2000c101924 */
[----:B------:R-:W-:Y:S01]  /*6050*/  ISETP.GT.AND P0, PT, R3, 0x8, P3 ;  /* 0x000000080300780c */ /* 0x000fe20001f04270 */
[-C--:B------:R-:W-:Y:S01]  /*6060*/  FMUL R47, R47, R88.reuse ;  /* 0x000000582f2f7220 */ /* 0x080fe20000400000 */
[----:B------:R-:W-:Y:S01]  /*6070*/  F2FP.TF32.F32.PACK_B R5, R5 ;  /* 0x00000005ff05723e */ /* 0x000fe200024050ff */
[-C--:B------:R-:W-:Y:S01]  /*6080*/  FMUL R49, R49, R88.reuse ;  /* 0x0000005831317220 */ /* 0x080fe20000400000 */
[----:B------:R-:W-:Y:S01]  /*6090*/  ISETP.GT.AND P3, PT, R4, 0x30, PT ;  /* 0x000000300400780c */ /* 0x000fe20003f64270 */
[-C--:B------:R-:W-:Y:S01]  /*60a0*/  FMUL R51, R51, R88.reuse ;  /* 0x0000005833337220 */ /* 0x080fe20000400000 */
[----:B------:R-:W-:Y:S01]  /*60b0*/  F2FP.TF32.F32.PACK_B R85, R85 ;  /* 0x00000055ff55723e */ /* 0x000fe200024050ff */
[-C--:B------:R-:W-:Y:S01]  /*60c0*/  FMUL R53, R53, R88.reuse ;  /* 0x0000005835357220 */ /* 0x080fe20000400000 */
[----:B------:R-:W-:Y:S01]  /*60d0*/  F2FP.TF32.F32.PACK_B R87, R87 ;  /* 0x00000057ff57723e */ /* 0x000fe200024050ff */
[----:B------:R-:W-:Y:S01]  /*60e0*/  FMUL R55, R55, R88 ;  /* 0x0000005837377220 */ /* 0x000fe20000400000 */
[----:B------:R-:W-:-:S02]  /*60f0*/  F2FP.TF32.F32.PACK_B R25, R25 ;  /* 0x00000019ff19723e */ /* 0x000fc400024050ff */
[----:B------:R-:W-:Y:S01]  /*6100*/  F2FP.TF32.F32.PACK_B R27, R27 ;  /* 0x0000001bff1b723e */ /* 0x000fe200024050ff */
[----:B------:R0:W-:Y:S01]  /*6110*/  @P0 STG.E desc[UR36][R10.64+0x40], R13 ;  /* 0x0000400d0a000986 */ /* 0x0001e2000c101924 */
[----:B------:R-:W-:Y:S02]  /*6120*/  ISETP.GT.AND P0, PT, R3, 0x8, P2 ;  /* 0x000000080300780c */ /* 0x000fe40001704270 */
[----:B------:R-:W-:Y:S02]  /*6130*/  ISETP.GT.AND P2, PT, R4, 0x18, PT ;  /* 0x000000180400780c */ /* 0x000fe40003f44270 */
[----:B------:R-:W-:Y:S02]  /*6140*/  F2FP.TF32.F32.PACK_B R29, R29 ;  /* 0x0000001dff1d723e */ /* 0x000fe400024050ff */
[----:B------:R-:W-:Y:S02]  /*6150*/  F2FP.TF32.F32.PACK_B R31, R31 ;  /* 0x0000001fff1f723e */ /* 0x000fe400024050ff */
[----:B------:R-:W-:-:S02]  /*6160*/  F2FP.TF32.F32.PACK_B R33, R33 ;  /* 0x00000021ff21723e */ /* 0x000fc400024050ff */
[----:B------:R-:W-:Y:S01]  /*6170*/  F2FP.TF32.F32.PACK_B R35, R35 ;  /* 0x00000023ff23723e */ /* 0x000fe200024050ff */
[----:B0-----:R-:W-:Y:S01]  /*6180*/  FMUL R13, R70, R88 ;  /* 0x00000058460d7220 */ /* 0x001fe20000400000 */
[----:B------:R-:W-:Y:S01]  /*6190*/  F2FP.TF32.F32.PACK_B R37, R37 ;  /* 0x00000025ff25723e */ /* 0x000fe200024050ff */
[----:B------:R-:W-:Y:S01]  /*61a0*/  @P0 STG.E desc[UR36][R10.64+0x44], R67 ;  /* 0x000044430a000986 */ /* 0x000fe2000c101924 */
[----:B------:R-:W-:Y:S02]  /*61b0*/  ISETP.GT.AND P0, PT, R3, RZ, P2 ;  /* 0x000000ff0300720c */ /* 0x000fe40001704270 */
[----:B------:R-:W-:Y:S02]  /*61c0*/  F2FP.TF32.F32.PACK_B R13, R13 ;  /* 0x0000000dff0d723e */ /* 0x000fe400024050ff */
[----:B------:R-:W-:Y:S02]  /*61d0*/  F2FP.TF32.F32.PACK_B R39, R39 ;  /* 0x00000027ff27723e */ /* 0x000fe400024050ff */
[----:B------:R-:W-:-:S02]  /*61e0*/  F2FP.TF32.F32.PACK_B R41, R41 ;  /* 0x00000029ff29723e */ /* 0x000fc400024050ff */
[----:B------:R-:W-:Y:S02]  /*61f0*/  F2FP.TF32.F32.PACK_B R43, R43 ;  /* 0x0000002bff2b723e */ /* 0x000fe400024050ff */
[----:B------:R-:W-:Y:S02]  /*6200*/  F2FP.TF32.F32.PACK_B R45, R45 ;  /* 0x0000002dff2d723e */ /* 0x000fe400024050ff */
[----:B------:R-:W-:Y:S01]  /*6210*/  F2FP.TF32.F32.PACK_B R47, R47 ;  /* 0x0000002fff2f723e */ /* 0x000fe200024050ff */
[----:B------:R0:W-:Y:S01]  /*6220*/  @P0 STG.E desc[UR36][R8.64+0x60], R5 ;  /* 0x0000600508000986 */ /* 0x0001e2000c101924 */
[----:B------:R-:W-:Y:S02]  /*6230*/  ISETP.GT.AND P0, PT, R3, RZ, P1 ;  /* 0x000000ff0300720c */ /* 0x000fe40000f04270 */
[----:B------:R-:W-:Y:S02]  /*6240*/  F2FP.TF32.F32.PACK_B R49, R49 ;  /* 0x00000031ff31723e */ /* 0x000fe400024050ff */
[----:B------:R-:W-:-:S02]  /*6250*/  F2FP.TF32.F32.PACK_B R51, R51 ;  /* 0x00000033ff33723e */ /* 0x000fc400024050ff */
[----:B------:R-:W-:Y:S02]  /*6260*/  F2FP.TF32.F32.PACK_B R53, R53 ;  /* 0x00000035ff35723e */ /* 0x000fe400024050ff */
[----:B------:R-:W-:Y:S01]  /*6270*/  F2FP.TF32.F32.PACK_B R55, R55 ;  /* 0x00000037ff37723e */ /* 0x000fe200024050ff */
[----:B0-----:R-:W-:-:S04]  /*6280*/  FMUL R5, R72, R88 ;  /* 0x0000005848057220 */ /* 0x001fc80000400000 */
[----:B------:R-:W-:Y:S01]  /*6290*/  @P0 STG.E desc[UR36][R8.64+0x64], R69 ;  /* 0x0000644508000986 */ /* 0x000fe2000c101924 */
[----:B------:R-:W-:Y:S02]  /*62a0*/  ISETP.GT.AND P0, PT, R3, 0x8, P2 ;  /* 0x000000080300780c */ /* 0x000fe40001704270 */
[----:B------:R-:W-:Y:S02]  /*62b0*/  ISETP.GT.AND P2, PT, R4, 0x20, PT ;  /* 0x000000200400780c */ /* 0x000fe40003f44270 */
[----:B------:R-:W-:-:S09]  /*62c0*/  F2FP.TF32.F32.PACK_B R5, R5 ;  /* 0x00000005ff05723e */ /* 0x000fd200024050ff */
[----:B------:R0:W-:Y:S01]  /*62d0*/  @P0 STG.E desc[UR36][R10.64+0x60], R13 ;  /* 0x0000600d0a000986 */ /* 0x0001e2000c101924 */
[----:B------:R-:W-:Y:S02]  /*62e0*/  ISETP.GT.AND P0, PT, R3, 0x8, P1 ;  /* 0x000000080300780c */ /* 0x000fe40000f04270 */
[----:B------:R-:W-:Y:S01]  /*62f0*/  ISETP.GT.AND P1, PT, R4, 0x21, PT ;  /* 0x000000210400780c */ /* 0x000fe20003f24270 */
[----:B0-----:R-:W-:-:S10]  /*6300*/  FMUL R13, R74, R88 ;  /* 0x000000584a0d7220 */ /* 0x001fd40000400000 */
[----:B------:R-:W-:Y:S01]  /*6310*/  @P0 STG.E desc[UR36][R10.64+0x64], R71 ;  /* 0x000064470a000986 */ /* 0x000fe2000c101924 */
[----:B------:R-:W-:Y:S02]  /*6320*/  ISETP.GT.AND P0, PT, R3, RZ, P2 ;  /* 0x000000ff0300720c */ /* 0x000fe40001704270 */
[----:B------:R-:W-:-:S11]  /*6330*/  F2FP.TF32.F32.PACK_B R13, R13 ;  /* 0x0000000dff0d723e */ /* 0x000fd600024050ff */
[----:B------:R0:W-:Y:S01]  /*6340*/  @P0 STG.E desc[UR36][R8.64+0x80], R5 ;  /* 0x0000800508000986 */ /* 0x0001e2000c101924 */
[----:B------:R-:W-:Y:S01]  /*6350*/  ISETP.GT.AND P0, PT, R3, RZ, P1 ;  /* 0x000000ff0300720c */ /* 0x000fe20000f04270 */
[----:B0-----:R-:W-:-:S12]  /*6360*/  FMUL R5, R76, R88 ;  /* 0x000000584c057220 */ /* 0x001fd80000400000 */
[----:B------:R-:W-:Y:S01]  /*6370*/  @P0 STG.E desc[UR36][R8.64+0x84], R73 ;  /* 0x0000844908000986 */ /* 0x000fe2000c101924 */
[----:B------:R-:W-:Y:S02]  /*6380*/  ISETP.GT.AND P0, PT, R3, 0x8, P2 ;  /* 0x000000080300780c */ /* 0x000fe40001704270 */
[----:B------:R-:W-:Y:S02]  /*6390*/  F2FP.TF32.F32.PACK_B R5, R5 ;  /* 0x00000005ff05723e */ /* 0x000fe400024050ff */
[----:B------:R-:W-:-:S09]  /*63a0*/  ISETP.GT.AND P2, PT, R4, 0x38, PT ;  /* 0x000000380400780c */ /* 0x000fd20003f44270 */
[----:B------:R0:W-:Y:S01]  /*63b0*/  @P0 STG.E desc[UR36][R10.64+0x80], R13 ;  /* 0x0000800d0a000986 */ /* 0x0001e2000c101924 */
[----:B------:R-:W-:Y:S01]  /*63c0*/  ISETP.GT.AND P0, PT, R3, 0x8, P1 ;  /* 0x000000080300780c */ /* 0x000fe20000f04270 */
[----:B0-----:R-:W-:-:S12]  /*63d0*/  FMUL R13, R78, R88 ;  /* 0x000000584e0d7220 */ /* 0x001fd80000400000 */
        /* <DEDUP_REMOVED lines=8> */
[----:B------:R-:W-:-:S11]  /*6460*/  F2FP.TF32.F32.PACK_B R5, R5 ;  /* 0x00000005ff05723e */ /* 0x000fd600024050ff */
[----:B------:R0:W-:Y:S01]  /*6470*/  @P0 STG.E desc[UR36][R10.64+0xa0], R13 ;  /* 0x0000a00d0a000986 */ /* 0x0001e2000c101924 */
[C---:B------:R-:W-:Y:S02]  /*6480*/  ISETP.GT.AND P0, PT, R3.reuse, 0x8, P4 ;  /* 0x000000080300780c */ /* 0x040fe40002704270 */
[----:B------:R-:W-:Y:S01]  /*6490*/  ISETP.GT.AND P4, PT, R3, 0x8, P2 ;  /* 0x000000080300780c */ /* 0x000fe20001784270 */
[----:B0-----:R-:W-:-:S10]  /*64a0*/  FMUL R13, R82, R88 ;  /* 0x00000058520d7220 */ /* 0x001fd40000400000 */
[----:B------:R-:W-:Y:S01]  /*64b0*/  @P0 STG.E desc[UR36][R10.64+0xa4], R79 ;  /* 0x0000a44f0a000986 */ /* 0x000fe2000c101924 */
[----:B------:R-:W-:Y:S02]  /*64c0*/  ISETP.GT.AND P0, PT, R3, RZ, P3 ;  /* 0x000000ff0300720c */ /* 0x000fe40001f04270 */
[----:B------:R-:W-:-:S11]  /*64d0*/  F2FP.TF32.F32.PACK_B R13, R13 ;  /* 0x0000000dff0d723e */ /* 0x000fd600024050ff */
[----:B------:R0:W-:Y:S01]  /*64e0*/  @P0 STG.E desc[UR36][R8.64+0xc0], R5 ;  /* 0x0000c00508000986 */ /* 0x0001e2000c101924 */
[----:B------:R-:W-:-:S04]  /*64f0*/  ISETP.GT.AND P0, PT, R4, 0x31, PT ;  /* 0x000000310400780c */ /* 0x000fc80003f04270 */
[----:B------:R-:W-:Y:S01]  /*6500*/  ISETP.GT.AND P1, PT, R3, RZ, P0 ;  /* 0x000000ff0300720c */ /* 0x000fe20000724270 */
[----:B0-----:R-:W-:-:S05]  /*6510*/  FMUL R5, R84, R88 ;  /* 0x0000005854057220 */ /* 0x001fca0000400000 */
[----:B------:R-:W-:-:S07]  /*6520*/  F2FP.TF32.F32.PACK_B R5, R5 ;  /* 0x00000005ff05723e */ /* 0x000fce00024050ff */
[----:B------:R-:W-:Y:S01]  /*6530*/  @P1 STG.E desc[UR36][R8.64+0xc4], R81 ;  /* 0x0000c45108001986 */ /* 0x000fe2000c101924 */
[----:B------:R-:W-:-:S13]  /*6540*/  ISETP.GT.AND P1, PT, R3, 0x8, P3 ;  /* 0x000000080300780c */ /* 0x000fda0001f24270 */
[----:B------:R0:W-:Y:S01]  /*6550*/  @P1 STG.E desc[UR36][R10.64+0xc0], R13 ;  /* 0x0000c00d0a001986 */ /* 0x0001e2000c101924 */
[----:B------:R-:W-:-:S13]  /*6560*/  ISETP.GT.AND P1, PT, R3, 0x8, P0 ;  /* 0x000000080300780c */ /* 0x000fda0000724270 */
[----:B------:R-:W-:Y:S01]  /*6570*/  @P1 STG.E desc[UR36][R10.64+0xc4], R83 ;  /* 0x0000c4530a001986 */ /* 0x000fe2000c101924 */
[----:B------:R-:W-:-:S05]  /*6580*/  IADD3 R14, P1, R101, R10, RZ ;  /* 0x0000000a650e7210 */ /* 0x000fca0007f3e0ff */
[----:B------:R-:W-:Y:S01]  /*6590*/  IMAD.X R15, R19, 0x1, R11, P1 ;  /* 0x00000001130f7824 */ /* 0x000fe200008e060b */
[----:B------:R-:W-:-:S13]  /*65a0*/  ISETP.GT.AND P1, PT, R3, RZ, P2 ;  /* 0x000000ff0300720c */ /* 0x000fda0001724270 */
[----:B------:R1:W-:Y:S01]  /*65b0*/  @P1 STG.E desc[UR36][R8.64+0xe0], R5 ;  /* 0x0000e00508001986 */ /* 0x0003e2000c101924 */
[----:B------:R-:W-:-:S05]  /*65c0*/  IADD3 R20, P1, R101, R10, RZ ;  /* 0x0000000a65147210 */ /* 0x000fca0007f3e0ff */
[----:B------:R-:W-:Y:S01]  /*65d0*/  IMAD.X R21, R19, 0x1, R11, P1 ;  /* 0x0000000113157824 */ /* 0x000fe200008e060b */
[----:B------:R-:W-:-:S05]  /*65e0*/  IADD3 R12, P1, R101, R8, RZ ;  /* 0x00000008650c7210 */ /* 0x000fca0007f3e0ff */
[----:B0-----:R-:W-:Y:S01]  /*65f0*/  IMAD.X R13, R19, 0x1, R9, P1 ;  /* 0x00000001130d7824 */ /* 0x001fe200008e0609 */
[----:B------:R-:W-:Y:S01]  /*6600*/  ISETP.GT.AND P1, PT, R4, 0x39, PT ;  /* 0x000000390400780c */ /* 0x000fe20003f24270 */
[-C--:B-1----:R-:W-:Y:S01]  /*6610*/  FMUL R5, R86, R88.reuse ;  /* 0x0000005856057220 */ /* 0x082fe20000400000 */
[----:B------:R-:W-:Y:S02]  /*6620*/  FMUL R19, R24, R88 ;  /* 0x0000005818137220 */ /* 0x000fe40000400000 */
[----:B------:R-:W-:Y:S02]  /*6630*/  ISETP.GT.AND P5, PT, R3, RZ, P1 ;  /* 0x000000ff0300720c */ /* 0x000fe40000fa4270 */
[----:B------:R-:W-:Y:S02]  /*6640*/  F2FP.TF32.F32.PACK_B R5, R5 ;  /* 0x00000005ff05723e */ /* 0x000fe400024050ff */
[----:B------:R-:W-:-:S09]  /*6650*/  F2FP.TF32.F32.PACK_B R19, R19 ;  /* 0x00000013ff13723e */ /* 0x000fd200024050ff */
[----:B------:R-:W-:Y:S01]  /*6660*/  @P5 STG.E desc[UR36][R8.64+0xe4], R85 ;  /* 0x0000e45508005986 */ /* 0x000fe2000c101924 */
[----:B------:R-:W-:-:S03]  /*6670*/  ISETP.GT.AND P5, PT, R4, 0x1, PT ;  /* 0x000000010400780c */ /* 0x000fc60003fa4270 */
[----:B------:R0:W-:Y:S01]  /*6680*/  @P4 STG.E desc[UR36][R10.64+0xe0], R5 ;  /* 0x0000e0050a004986 */ /* 0x0001e2000c101924 */
[C---:B------:R-:W-:Y:S02]  /*6690*/  ISETP.GT.AND P4, PT, R3.reuse, 0x8, P1 ;  /* 0x000000080300780c */ /* 0x040fe40000f84270 */
[----:B------:R-:W-:Y:S01]  /*66a0*/  ISETP.GT.AND P5, PT, R3, 0x80, P5 ;  /* 0x000000800300780c */ /* 0x000fe20002fa4270 */
[----:B0-----:R-:W-:-:S10]  /*66b0*/  FMUL R5, R26, R88 ;  /* 0x000000581a057220 */ /* 0x001fd40000400000 */
[----:B------:R0:W-:Y:S01]  /*66c0*/  @P4 STG.E desc[UR36][R10.64+0xe4], R87 ;  /* 0x0000e4570a004986 */ /* 0x0001e2000c101924 */
[C---:B------:R-:W-:Y:S01]  /*66d0*/  ISETP.GT.AND P4, PT, R3.reuse, 0x80, P6 ;  /* 0x000000800300780c */ /* 0x040fe20003784270 */
[----:B------:R-:W-:Y:S01]  /*66e0*/  @P5 IMAD.MOV.U32 R8, RZ, RZ, R12 ;  /* 0x000000ffff085224 */ /* 0x000fe200078e000c */
[----:B------:R-:W-:Y:S01]  /*66f0*/  ISETP.GT.AND P6, PT, R3, 0x88, P6 ;  /* 0x000000880300780c */ /* 0x000fe200037c4270 */
[----:B------:R-:W-:Y:S01]  /*6700*/  @P5 IMAD.MOV.U32 R9, RZ, RZ, R13 ;  /* 0x000000ffff095224 */ /* 0x000fe200078e000d */
[----:B------:R-:W-:Y:S01]  /*6710*/  F2FP.TF32.F32.PACK_B R5, R5 ;  /* 0x00000005ff05723e */ /* 0x000fe200024050ff */
[----:B0-----:R-:W-:-:S08]  /*6720*/  FMUL R11, R28, R88 ;  /* 0x000000581c0b7220 */ /* 0x001fd00000400000 */
[----:B------:R0:W-:Y:S01]  /*6730*/  @P4 STG.E desc[UR36][R12.64], R19 ;  /* 0x000000130c004986 */ /* 0x0001e2000c101924 */
[----:B------:R-:W-:Y:S02]  /*6740*/  ISETP.NE.AND P4, PT, R56, RZ, PT ;  /* 0x000000ff3800720c */ /* 0x000fe40003f85270 */
[----:B------:R-:W-:Y:S01]  /*6750*/  F2FP.TF32.F32.PACK_B R11, R11 ;  /* 0x0000000bff0b723e */ /* 0x000fe200024050ff */
[----:B------:R-:W-:Y:S01]  /*6760*/  @P5 STG.E desc[UR36][R8.64+0x4], R25 ;  /* 0x0000041908005986 */ /* 0x000fe2000c101924 */
[----:B------:R-:W-:-:S03]  /*6770*/  ISETP.NE.AND P5, PT, R57, RZ, PT ;  /* 0x000000ff3900720c */ /* 0x000fc60003fa5270 */
[----:B------:R1:W-:Y:S01]  /*6780*/  @P6 STG.E desc[UR36][R14.64], R5 ;  /* 0x000000050e006986 */ /* 0x0003e2000c101924 */
[----:B------:R-:W-:Y:S01]  /*6790*/  ISETP.GT.AND P6, PT, R4, 0x1, PT ;  /* 0x000000010400780c */ /* 0x000fe20003fc4270 */
[----:B0-----:R-:W-:-:S03]  /*67a0*/  FMUL R19, R52, R88 ;  /* 0x0000005834137220 */ /* 0x001fc60000400000 */
[----:B------:R-:W-:Y:S02]  /*67b0*/  ISETP.GT.AND P6, PT, R3, 0x88, P6 ;  /* 0x000000880300780c */ /* 0x000fe400037c4270 */
[----:B------:R-:W-:Y:S01]  /*67c0*/  F2FP.TF32.F32.PACK_B R19, R19 ;  /* 0x00000013ff13723e */ /* 0x000fe200024050ff */
[-C--:B-1----:R-:W-:Y:S01]  /*67d0*/  FMUL R5, R30, R88.reuse ;  /* 0x000000581e057220 */ /* 0x082fe20000400000 */
[----:B------:R-:W-:-:S04]  /*67e0*/  FMUL R15, R50, R88 ;  /* 0x00000058320f7220 */ /* 0x000fc80000400000 */
[----:B------:R-:W-:-:S05]  /*67f0*/  F2FP.TF32.F32.PACK_B R5, R5 ;  /* 0x00000005ff05723e */ /* 0x000fca00024050ff */
[----:B------:R-:W-:Y:S01]  /*6800*/  @P6 STG.E desc[UR36][R20.64+0x4], R27 ;  /* 0x0000041b14006986 */ /* 0x000fe2000c101924 */
[----:B------:R-:W-:Y:S02]  /*6810*/  ISETP.GT.AND P6, PT, R4, 0x8, PT ;  /* 0x000000080400780c */ /* 0x000fe40003fc4270 */
[----:B------:R-:W-:Y:S02]  /*6820*/  F2FP.TF32.F32.PACK_B R15, R15 ;  /* 0x0000000fff0f723e */ /* 0x000fe400024050ff */
[----:B------:R-:W-:-:S13]  /*6830*/  ISETP.GT.AND P6, PT, R3, 0x80, P6 ;  /* 0x000000800300780c */ /* 0x000fda00037c4270 */
[----:B------:R-:W-:Y:S02]  /*6840*/  @P6 IMAD.MOV.U32 R8, RZ, RZ, R12 ;  /* 0x000000ffff086224 */ /* 0x000fe400078e000c */
[----:B------:R-:W-:-:S05]  /*6850*/  @P6 IMAD.MOV.U32 R9, RZ, RZ, R13 ;  /* 0x000000ffff096224 */ /* 0x000fca00078e000d */
[----:B------:R0:W-:Y:S01]  /*6860*/  @P6 STG.E desc[UR36][R8.64+0x20], R11 ;  /* 0x0000200b08006986 */ /* 0x0001e2000c101924 */
[----:B------:R-:W-:-:S04]  /*6870*/  ISETP.GT.AND P6, PT, R4, 0x9, PT ;  /* 0x000000090400780c */ /* 0x000fc80003fc4270 */
[----:B------:R-:W-:Y:S01]  /*6880*/  ISETP.GT.AND P6, PT, R3, 0x80, P6 ;  /* 0x000000800300780c */ /* 0x000fe200037c4270 */
[----:B0-----:R-:W-:-:S05]  /*6890*/  FMUL R11, R32, R88 ;  /* 0x00000058200b7220 */ /* 0x001fca0000400000 */
[----:B------:R-:W-:-:S07]  /*68a0*/  F2FP.TF32.F32.PACK_B R11, R11 ;  /* 0x0000000bff0b723e */ /* 0x000fce00024050ff */
[----:B------:R-:W-:Y:S02]  /*68b0*/  @P6 IMAD.MOV.U32 R8, RZ, RZ, R12 ;  /* 0x000000ffff086224 */ /* 0x000fe400078e000c */
[----:B------:R-:W-:-:S05]  /*68c0*/  @P6 IMAD.MOV.U32 R9, RZ, RZ, R13 ;  /* 0x000000ffff096224 */ /* 0x000fca00078e000d */
[----:B------:R-:W-:Y:S01]  /*68d0*/  @P6 STG.E desc[UR36][R8.64+0x24], R29 ;  /* 0x0000241d08006986 */ /* 0x000fe2000c101924 */
[----:B------:R-:W-:-:S04]  /*68e0*/  ISETP.GT.AND P6, PT, R4, 0x8, PT ;  /* 0x000000080400780c */ /* 0x000fc80003fc4270 */
[----:B------:R-:W-:-:S13]  /*68f0*/  ISETP.GT.AND P6, PT, R3, 0x88, P6 ;  /* 0x000000880300780c */ /* 0x000fda00037c4270 */
[----:B------:R0:W-:Y:S01]  /*6900*/  @P6 STG.E desc[UR36][R6.64+0x20], R5 ;  /* 0x0000200506006986 */ /* 0x0001e2000c101924 */
[----:B------:R-:W-:-:S04]  /*6910*/  ISETP.GT.AND P6, PT, R4, 0x9, PT ;  /* 0x000000090400780c */ /* 0x000fc80003fc4270 */
[----:B------:R-:W-:Y:S01]  /*6920*/  ISETP.GT.AND P6, PT, R3, 0x88, P6 ;  /* 0x000000880300780c */ /* 0x000fe200037c4270 */
[----:B0-----:R-:W-:-:S05]  /*6930*/  FMUL R5, R34, R88 ;  /* 0x0000005822057220 */ /* 0x001fca0000400000 */
[----:B------:R-:W-:-:S07]  /*6940*/  F2FP.TF32.F32.PACK_B R5, R5 ;  /* 0x00000005ff05723e */ /* 0x000fce00024050ff */
[----:B------:R-:W-:Y:S01]  /*6950*/  @P6 STG.E desc[UR36][R6.64+0x24], R31 ;  /* 0x0000241f06006986 */ /* 0x000fe2000c101924 */
[----:B------:R-:W-:-:S04]  /*6960*/  ISETP.GT.AND P6, PT, R4, 0x10, PT ;  /* 0x000000100400780c */ /* 0x000fc80003fc4270 */
        /* <DEDUP_REMOVED lines=50> */
[----:B------:R0:W-:Y:S01]  /*6c90*/  @P6 STG.E desc[UR36][R8.64+0x84], R41 ;  /* 0x0000842908006986 */ /* 0x0001e2000c101924 */
[----:B------:R-:W-:-:S04]  /*6ca0*/  ISETP.GT.AND P6, PT, R4, 0x20, PT ;  /* 0x000000200400780c */ /* 0x000fc80003fc4270 */
[----:B------:R-:W-:Y:S01]  /*6cb0*/  ISETP.GT.AND P6, PT, R3, 0x88, P6 ;  /* 0x000000880300780c */ /* 0x000fe200037c4270 */
[----:B0-----:R-:W-:-:S05]  /*6cc0*/  FMUL R9, R44, R88 ;  /* 0x000000582c097220 */ /* 0x001fca0000400000 */
[----:B------:R-:W-:-:S07]  /*6cd0*/  F2FP.TF32.F32.PACK_B R9, R9 ;  /* 0x00000009ff09723e */ /* 0x000fce00024050ff */
[----:B------:R0:W-:Y:S01]  /*6ce0*/  @P6 STG.E desc[UR36][R6.64+0x80], R5 ;  /* 0x0000800506006986 */ /* 0x0001e2000c101924 */
[----:B------:R-:W-:-:S04]  /*6cf0*/  ISETP.GT.AND P6, PT, R4, 0x21, PT ;  /* 0x000000210400780c */ /* 0x000fc80003fc4270 */
[----:B------:R-:W-:-:S13]  /*6d00*/  ISETP.GT.AND P6, PT, R3, 0x88, P6 ;  /* 0x000000880300780c */ /* 0x000fda00037c4270 */
[----:B------:R-:W-:Y:S02]  /*6d10*/  @P6 IMAD.MOV.U32 R4, RZ, RZ, R6 ;  /* 0x000000ffff046224 */ /* 0x000fe400078e0006 */
[----:B0-----:R-:W-:-:S05]  /*6d20*/  @P6 IMAD.MOV.U32 R5, RZ, RZ, R7 ;  /* 0x000000ffff056224 */ /* 0x001fca00078e0007 */
[----:B------:R0:W-:Y:S01]  /*6d30*/  @P6 STG.E desc[UR36][R4.64+0x84], R43 ;  /* 0x0000842b04006986 */ /* 0x0001e2000c101924 */
[C---:B------:R-:W-:Y:S02]  /*6d40*/  ISETP.GT.AND P6, PT, R3.reuse, 0x80, P5 ;  /* 0x000000800300780c */ /* 0x040fe40002fc4270 */
[----:B------:R-:W-:-:S11]  /*6d50*/  ISETP.GT.AND P5, PT, R3, 0x88, P5 ;  /* 0x000000880300780c */ /* 0x000fd60002fa4270 */
[----:B0-----:R-:W-:Y:S02]  /*6d60*/  @P6 IMAD.MOV.U32 R4, RZ, RZ, R12 ;  /* 0x000000ffff046224 */ /* 0x001fe400078e000c */
[----:B------:R-:W-:-:S05]  /*6d70*/  @P6 IMAD.MOV.U32 R5, RZ, RZ, R13 ;  /* 0x000000ffff056224 */ /* 0x000fca00078e000d */
[----:B------:R0:W-:Y:S01]  /*6d80*/  @P6 STG.E desc[UR36][R4.64+0xa0], R9 ;  /* 0x0000a00904006986 */ /* 0x0001e2000c101924 */
[C---:B------:R-:W-:Y:S02]  /*6d90*/  ISETP.GT.AND P6, PT, R3.reuse, 0x80, P4 ;  /* 0x000000800300780c */ /* 0x040fe400027c4270 */
[----:B------:R-:W-:Y:S01]  /*6da0*/  ISETP.GT.AND P4, PT, R3, 0x88, P4 ;  /* 0x000000880300780c */ /* 0x000fe20002784270 */
[----:B0-----:R-:W-:-:S10]  /*6db0*/  FMUL R9, R48, R88 ;  /* 0x0000005830097220 */ /* 0x001fd40000400000 */
[----:B------:R-:W-:Y:S02]  /*6dc0*/  @P6 IMAD.MOV.U32 R4, RZ, RZ, R12 ;  /* 0x000000ffff046224 */ /* 0x000fe400078e000c */
[----:B------:R-:W-:Y:S01]  /*6dd0*/  @P6 IMAD.MOV.U32 R5, RZ, RZ, R13 ;  /* 0x000000ffff056224 */ /* 0x000fe200078e000d */
[----:B------:R-:W-:-:S04]  /*6de0*/  F2FP.TF32.F32.PACK_B R9, R9 ;  /* 0x00000009ff09723e */ /* 0x000fc800024050ff */
[----:B------:R0:W-:Y:S02]  /*6df0*/  @P6 STG.E desc[UR36][R4.64+0xa4], R45 ;  /* 0x0000a42d04006986 */ /* 0x0001e4000c101924 */
[----:B0-----:R-:W-:Y:S02]  /*6e00*/  @P5 IMAD.MOV.U32 R4, RZ, RZ, R6 ;  /* 0x000000ffff045224 */ /* 0x001fe400078e0006 */
[----:B------:R-:W-:-:S05]  /*6e10*/  @P5 IMAD.MOV.U32 R5, RZ, RZ, R7 ;  /* 0x000000ffff055224 */ /* 0x000fca00078e0007 */
[----:B------:R0:W-:Y:S01]  /*6e20*/  @P5 STG.E desc[UR36][R4.64+0xa0], R11 ;  /* 0x0000a00b04005986 */ /* 0x0001e2000c101924 */
[C---:B------:R-:W-:Y:S02]  /*6e30*/  ISETP.GT.AND P5, PT, R3.reuse, 0x80, P3 ;  /* 0x000000800300780c */ /* 0x040fe40001fa4270 */
[----:B------:R-:W-:Y:S01]  /*6e40*/  ISETP.GT.AND P3, PT, R3, 0x88, P3 ;  /* 0x000000880300780c */ /* 0x000fe20001f64270 */
[----:B0-----:R-:W-:Y:S02]  /*6e50*/  @P4 IMAD.MOV.U32 R4, RZ, RZ, R6 ;  /* 0x000000ffff044224 */ /* 0x001fe400078e0006 */
[----:B------:R-:W-:Y:S01]  /*6e60*/  FMUL R11, R54, R88 ;  /* 0x00000058360b7220 */ /* 0x000fe20000400000 */
[----:B------:R-:W-:-:S04]  /*6e70*/  @P4 IMAD.MOV.U32 R5, RZ, RZ, R7 ;  /* 0x000000ffff054224 */ /* 0x000fc800078e0007 */
[----:B------:R-:W-:Y:S01]  /*6e80*/  F2FP.TF32.F32.PACK_B R11, R11 ;  /* 0x0000000bff0b723e */ /* 0x000fe200024050ff */
[----:B------:R0:W-:Y:S01]  /*6e90*/  @P4 STG.E desc[UR36][R4.64+0xa4], R47 ;  /* 0x0000a42f04004986 */ /* 0x0001e2000c101924 */
[C---:B------:R-:W-:Y:S02]  /*6ea0*/  ISETP.GT.AND P4, PT, R3.reuse, 0x80, P0 ;  /* 0x000000800300780c */ /* 0x040fe40000784270 */
[----:B------:R-:W-:Y:S01]  /*6eb0*/  ISETP.GT.AND P0, PT, R3, 0x88, P0 ;  /* 0x000000880300780c */ /* 0x000fe20000704270 */
[----:B0-----:R-:W-:Y:S02]  /*6ec0*/  @P5 IMAD.MOV.U32 R4, RZ, RZ, R12 ;  /* 0x000000ffff045224 */ /* 0x001fe400078e000c */
[----:B------:R-:W-:-:S05]  /*6ed0*/  @P5 IMAD.MOV.U32 R5, RZ, RZ, R13 ;  /* 0x000000ffff055224 */ /* 0x000fca00078e000d */
        /* <DEDUP_REMOVED lines=10> */
[----:B------:R0:W-:Y:S02]  /*6f80*/  @P3 STG.E desc[UR36][R4.64+0xc0], R15 ;  /* 0x0000c00f04003986 */ /* 0x0001e4000c101924 */
[----:B0-----:R-:W-:Y:S02]  /*6f90*/  @P0 IMAD.MOV.U32 R4, RZ, RZ, R6 ;  /* 0x000000ffff040224 */ /* 0x001fe400078e0006 */
[----:B------:R-:W-:-:S05]  /*6fa0*/  @P0 IMAD.MOV.U32 R5, RZ, RZ, R7 ;  /* 0x000000ffff050224 */ /* 0x000fca00078e0007 */
[----:B------:R0:W-:Y:S02]  /*6fb0*/  @P0 STG.E desc[UR36][R4.64+0xc4], R51 ;  /* 0x0000c43304000986 */ /* 0x0001e4000c101924 */
[----:B0-----:R-:W-:Y:S02]  /*6fc0*/  @P5 IMAD.MOV.U32 R4, RZ, RZ, R12 ;  /* 0x000000ffff045224 */ /* 0x001fe400078e000c */
[----:B------:R-:W-:-:S05]  /*6fd0*/  @P5 IMAD.MOV.U32 R5, RZ, RZ, R13 ;  /* 0x000000ffff055224 */ /* 0x000fca00078e000d */
[----:B------:R0:W-:Y:S04]  /*6fe0*/  @P5 STG.E desc[UR36][R4.64+0xe0], R19 ;  /* 0x0000e01304005986 */ /* 0x0001e8000c101924 */
[----:B------:R1:W-:Y:S01]  /*6ff0*/  @P4 STG.E desc[UR36][R12.64+0xe4], R53 ;  /* 0x0000e4350c004986 */ /* 0x0003e2000c101924 */
[----:B0-----:R-:W-:Y:S02]  /*7000*/  @P2 IMAD.MOV.U32 R4, RZ, RZ, R6 ;  /* 0x000000ffff042224 */ /* 0x001fe400078e0006 */
[----:B------:R-:W-:-:S05]  /*7010*/  @P2 IMAD.MOV.U32 R5, RZ, RZ, R7 ;  /* 0x000000ffff052224 */ /* 0x000fca00078e0007 */
[----:B------:R1:W-:Y:S04]  /*7020*/  @P2 STG.E desc[UR36][R4.64+0xe0], R11 ;  /* 0x0000e00b04002986 */ /* 0x0003e8000c101924 */
[----:B------:R1:W-:Y:S02]  /*7030*/  @P1 STG.E desc[UR36][R6.64+0xe4], R55 ;  /* 0x0000e43706001986 */ /* 0x0003e4000c101924 */
.L_x_152:
[----:B------:R-:W-:Y:S05]  /*7040*/  BSYNC B0 ;  /* 0x0000000000007941 */ /* 0x000fea0003800000 */
.L_x_28:
[----:B------:R-:W-:Y:S01]  /*7050*/  IADD3 R16, P0, R16, UR38, RZ ;  /* 0x0000002610107c10 */ /* 0x000fe2000ff1e0ff */
[----:B------:R-:W-:Y:S01]  /*7060*/  ULDC.64 UR4, c[0x0][0x650] ;  /* 0x0001940000047ab9 */ /* 0x000fe20000000a00 */
[----:B------:R-:W-:Y:S01]  /*7070*/  PRMT R3, RZ, 0x7610, R3 ;  /* 0x00007610ff037816 */ /* 0x000fe20000000003 */
[----:B-----5:R-:W-:Y:S01]  /*7080*/  IMAD.MOV.U32 R101, RZ, RZ, -0x1 ;  /* 0xffffffffff657424 */ /* 0x020fe200078e00ff */
[----:B------:R-:W-:Y:S01]  /*7090*/  IADD3.X R17, R17, UR41, RZ, P0, !PT ;  /* 0x0000002911117c10 */ /* 0x000fe200087fe4ff */
[----:B------:R-:W-:Y:S01]  /*70a0*/  IMAD.MOV.U32 R19, RZ, RZ, -0x1 ;  /* 0xffffffffff137424 */ /* 0x000fe200078e00ff */
[----:B------:R-:W-:-:S04]  /*70b0*/  ISETP.GE.U32.AND P0, PT, R16, UR4, PT ;  /* 0x0000000410007c0c */ /* 0x000fc8000bf06070 */
[----:B------:R-:W-:-:S13]  /*70c0*/  ISETP.GE.U32.AND.EX P0, PT, R17, UR5, PT, P0 ;  /* 0x0000000511007c0c */ /* 0x000fda000bf06100 */
[----:B------:R-:W-:Y:S05]  /*70d0*/  @P0 BRA `(.L_x_153) ;  /* 0x00000004004c0947 */ /* 0x000fea0003800000 */
[----:B-1----:R-:W1:Y:S01]  /*70e0*/  LDC.64 R10, c[0x0][0x628] ;  /* 0x00018a00ff0a7b82 */ /* 0x002e620000000a00 */
[----:B0-23--:R-:W0:Y:S01]  /*70f0*/  S2R R12, SR_CTAID.X ;  /* 0x00000000000c7919 */ /* 0x00de220000002500 */
[----:B------:R-:W-:Y:S02]  /*7100*/  IMAD.MOV.U32 R8, RZ, RZ, R16 ;  /* 0x000000ffff087224 */ /* 0x000fe400078e0010 */
[----:B------:R-:W-:Y:S01]  /*7110*/  IMAD.MOV.U32 R9, RZ, RZ, R17 ;  /* 0x000000ffff097224 */ /* 0x000fe200078e0011 */
[----:B------:R-:W2:Y:S03]  /*7120*/  S2R R20, SR_CTAID.Y ;  /* 0x0000000000147919 */ /* 0x000ea60000002600 */
[----:B------:R-:W3:Y:S08]  /*7130*/  LDC R0, c[0x0][0x630] ;  /* 0x00018c00ff007b82 */ /* 0x000ef00000000800 */
[----:B------:R-:W0:Y:S01]  /*7140*/  LDC.64 R14, c[0x0][0x620] ;  /* 0x00018800ff0e7b82 */ /* 0x000e220000000a00 */
[----:B-1----:R-:W-:-:S04]  /*7150*/  ISETP.NE.U32.AND P0, PT, R10, RZ, PT ;  /* 0x000000ff0a00720c */ /* 0x002fc80003f05070 */
[----:B------:R-:W-:-:S13]  /*7160*/  ISETP.NE.AND.EX P0, PT, R11, RZ, PT, P0 ;  /* 0x000000ff0b00720c */ /* 0x000fda0003f05300 */
[----:B0-23--:R-:W-:Y:S05]  /*7170*/  @!P0 BRA `(.L_x_154) ;  /* 0x0000000000288947 */ /* 0x00dfea0003800000 */
        /* <DEDUP_REMOVED lines=10> */
.L_x_154:
[-CC-:B------:R-:W-:Y:S01]  /*7220*/  SHF.R.U64 R19, R8, R0.reuse, R9.reuse ;  /* 0x0000000008137219 */ /* 0x180fe20000001209 */
[----:B------:R-:W0:Y:S01]  /*7230*/  LDC.64 R26, c[0x0][0x640] ;  /* 0x00019000ff1a7b82 */ /* 0x000e220000000a00 */
[----:B------:R-:W-:Y:S01]  /*7240*/  SHF.R.U32.HI R0, RZ, R0, R9 ;  /* 0x00000000ff007219 */ /* 0x000fe20000011609 */
[----:B------:R-:W-:Y:S01]  /*7250*/  ULDC UR4, c[0x0][0x150] ;  /* 0x0000540000047ab9 */ /* 0x000fe20000000800 */
[----:B------:R-:W-:Y:S02]  /*7260*/  IADD3 R3, P0, RZ, -R19, RZ ;  /* 0x80000013ff037210 */ /* 0x000fe40007f1e0ff */
[----:B------:R-:W-:-:S03]  /*7270*/  I2FP.F32.U32 R7, R12 ;  /* 0x0000000c00077245 */ /* 0x000fc60000201000 */
[----:B------:R-:W1:Y:S01]  /*7280*/  LDC R6, c[0x0][0x618] ;  /* 0x00018600ff067b82 */ /* 0x000e620000000800 */
[----:B------:R-:W-:Y:S02]  /*7290*/  IMAD.X R5, RZ, RZ, ~R0, P0 ;  /* 0x000000ffff057224 */ /* 0x000fe400000e0e00 */
[----:B------:R-:W-:Y:S01]  /*72a0*/  FMUL R7, R7, UR4 ;  /* 0x0000000407077c20 */ /* 0x000fe20008400000 */
[----:B------:R-:W-:Y:S01]  /*72b0*/  ULDC UR4, c[0x0][0x154] ;  /* 0x0000550000047ab9 */ /* 0x000fe20000000800 */
[-C--:B------:R-:W-:Y:S02]  /*72c0*/  IMAD R0, R5, R14.reuse, RZ ;  /* 0x0000000e05007224 */ /* 0x080fe400078e02ff */
[C---:B------:R-:W-:Y:S01]  /*72d0*/  IMAD.WIDE.U32 R4, R3.reuse, R14, R16 ;  /* 0x0000000e03047225 */ /* 0x040fe200078e0010 */
[----:B------:R-:W2:Y:S01]  /*72e0*/  LDC R11, c[0x0][0x608] ;  /* 0x00018200ff0b7b82 */ /* 0x000ea20000000800 */
[----:B------:R-:W3:Y:S02]  /*72f0*/  F2I.U32.TRUNC.NTZ R7, R7 ;  /* 0x0000000700077305 */ /* 0x000ee4000020f000 */
[----:B------:R-:W-:-:S04]  /*7300*/  IMAD R3, R3, R15, R0 ;  /* 0x0000000f03037224 */ /* 0x000fc800078e0200 */
[----:B------:R-:W-:Y:S01]  /*7310*/  IMAD.IADD R3, R5, 0x1, R3 ;  /* 0x0000000105037824 */ /* 0x000fe200078e0203 */
[----:B------:R-:W5:Y:S01]  /*7320*/  LDC R8, c[0x0][0x658] ;  /* 0x00019600ff087b82 */ /* 0x000f620000000800 */
[----:B------:R-:W-:Y:S02]  /*7330*/  I2FP.F32.U32 R5, R20 ;  /* 0x0000001400057245 */ /* 0x000fe40000201000 */
[----:B0-----:R-:W-:-:S04]  /*7340*/  ISETP.NE.U32.AND P0, PT, R26, RZ, PT ;  /* 0x000000ff1a00720c */ /* 0x001fc80003f05070 */
[----:B------:R-:W-:Y:S01]  /*7350*/  ISETP.NE.AND.EX P0, PT, R27, RZ, PT, P0 ;  /* 0x000000ff1b00720c */ /* 0x000fe20003f05300 */
[----:B------:R-:W0:Y:S01]  /*7360*/  LDC R9, c[0x0][0x144] ;  /* 0x00005100ff097b82 */ /* 0x000e220000000800 */
[-C--:B-1----:R-:W-:Y:S01]  /*7370*/  SHF.R.U64 R13, R4, R6.reuse, R3 ;  /* 0x00000006040d7219 */ /* 0x082fe20000001203 */
[----:B---3--:R-:W-:Y:S01]  /*7380*/  IMAD.MOV R7, RZ, RZ, -R7 ;  /* 0x000000ffff077224 */ /* 0x008fe200078e0a07 */
[----:B------:R-:W-:Y:S01]  /*7390*/  SHF.R.U32.HI R0, RZ, R6, R3 ;  /* 0x00000006ff007219 */ /* 0x000fe20000011603 */
[----:B------:R-:W-:-:S04]  /*73a0*/  FMUL R6, R5, UR4 ;  /* 0x0000000405067c20 */ /* 0x000fc80008400000 */
[----:B------:R-:W1:Y:S01]  /*73b0*/  LDC R21, c[0x0][0x148] ;  /* 0x00005200ff157b82 */ /* 0x000e620000000800 */
[----:B------:R3:W0:Y:S01]  /*73c0*/  F2I.U32.TRUNC.NTZ R14, R6 ;  /* 0x00000006000e7305 */ /* 0x000622000020f000 */
[-CC-:B--2---:R-:W-:Y:S02]  /*73d0*/  SHF.R.U64 R10, R13, R11.reuse, R0.reuse ;  /* 0x0000000b0d0a7219 */ /* 0x184fe40000001200 */
[----:B------:R-:W-:-:S04]  /*73e0*/  SHF.R.U32.HI R3, RZ, R11, R0 ;  /* 0x0000000bff037219 */ /* 0x000fc80000011600 */
[----:B------:R-:W2:Y:S01]  /*73f0*/  LDC R24, c[0x0][0x648] ;  /* 0x00019200ff187b82 */ /* 0x000ea20000000800 */
[-CC-:B-----5:R-:W-:Y:S02]  /*7400*/  SHF.R.U64 R15, R10, R8.reuse, R3.reuse ;  /* 0x000000080a0f7219 */ /* 0x1a0fe40000001203 */
[----:B------:R-:W-:-:S03]  /*7410*/  SHF.R.U32.HI R5, RZ, R8, R3 ;  /* 0x00000008ff057219 */ /* 0x000fc60000011603 */
[----:B------:R-:W-:Y:S02]  /*7420*/  IMAD.MOV.U32 R4, RZ, RZ, R15 ;  /* 0x000000ffff047224 */ /* 0x000fe400078e000f */
[----:B------:R-:W1:Y:S01]  /*7430*/  LDC R28, c[0x0][0x638] ;  /* 0x00018e00ff1c7b82 */ /* 0x000e620000000800 */
[----:B0-----:R-:W-:-:S07]  /*7440*/  IMAD R25, R9, R7, R12 ;  /* 0x0000000709197224 */ /* 0x001fce00078e020c */
[----:B------:R-:W0:Y:S08]  /*7450*/  LDC R29, c[0x0][0x610] ;  /* 0x00018400ff1d7b82 */ /* 0x000e300000000800 */
[----:B------:R-:W0:Y:S01]  /*7460*/  LDC R30, c[0x0][0x600] ;  /* 0x00018000ff1e7b82 */ /* 0x000e220000000800 */
[----:B---3--:R-:W-:Y:S05]  /*7470*/  @!P0 BRA `(.L_x_155) ;  /* 0x0000000000288947 */ /* 0x008fea0003800000 */
[----:B------:R-:W3:Y:S02]  /*7480*/  LDC R0, c[0x0][0x64c] ;  /* 0x00019300ff007b82 */ /* 0x000ee40000000800 */
[----:B---3--:R-:W-:-:S05]  /*7490*/  IADD3 R3, P0, R15, R0, RZ ;  /* 0x000000000f037210 */ /* 0x008fca0007f1e0ff */
        /* <DEDUP_REMOVED lines=8> */
.L_x_155:
[----:B------:R-:W-:Y:S01]  /*7520*/  ISETP.NE.AND P0, PT, R2, 0x1, PT ;  /* 0x000000010200780c */ /* 0x000fe20003f05270 */
[----:B------:R-:W-:Y:S01]  /*7530*/  IMAD.MOV R14, RZ, RZ, -R14 ;  /* 0x000000ffff0e7224 */ /* 0x000fe200078e0a0e */
[----:B--2---:R-:W-:Y:S02]  /*7540*/  SHF.R.U64 R0, R4, R24, R5 ;  /* 0x0000001804007219 */ /* 0x004fe40000001205 */
[----:B------:R-:W-:Y:S02]  /*7550*/  LOP3.LUT R3, R10, R99, RZ, 0xc0, !PT ;  /* 0x000000630a037212 */ /* 0x000fe400078ec0ff */
[----:B------:R-:W-:Y:S01]  /*7560*/  LOP3.LUT R6, R13, R98, RZ, 0xc0, !PT ;  /* 0x000000620d067212 */ /* 0x000fe200078ec0ff */
[----:B------:R-:W-:Y:S02]  /*7570*/  IMAD.MOV R4, RZ, RZ, -R0 ;  /* 0x000000ffff047224 */ /* 0x000fe400078e0a00 */
[----:B------:R-:W-:Y:S02]  /*7580*/  IMAD R0, R94, R0, R3 ;  /* 0x000000005e007224 */ /* 0x000fe400078e0203 */
[----:B-1----:R-:W-:-:S02]  /*7590*/  IMAD R3, R4, R28, R15 ;  /* 0x0000001c04037224 */ /* 0x002fc400078e020f */
[----:B------:R-:W-:Y:S02]  /*75a0*/  @P0 IMAD R25, R21, R14, R20 ;  /* 0x0000000e15190224 */ /* 0x000fe400078e0214 */
[----:B0-----:R-:W-:Y:S02]  /*75b0*/  IMAD R5, R3, R30, R6 ;  /* 0x0000001e03057224 */ /* 0x001fe400078e0206 */
[----:B------:R-:W-:Y:S02]  /*75c0*/  IMAD R0, R0, R29, R25 ;  /* 0x0000001d00007224 */ /* 0x000fe400078e0219 */
[----:B------:R-:W-:-:S03]  /*75d0*/  IMAD.MOV.U32 R4, RZ, RZ, 0x1 ;  /* 0x00000001ff047424 */ /* 0x000fc600078e00ff */
[----:B------:R-:W-:Y:S02]  /*75e0*/  SEL R101, R5, R0, !P0 ;  /* 0x0000000005657207 */ /* 0x000fe40004000000 */
[----:B------:R-:W-:Y:S02]  /*75f0*/  PRMT R3, R4, 0x7610, R3 ;  /* 0x0000761004037816 */ /* 0x000fe40000000003 */
[----:B------:R-:W-:-:S07]  /*7600*/  SEL R0, R0, R5, !P0 ;  /* 0x0000000500007207 */ /* 0x000fce0004000000 */
.L_x_153:
[----:B------:R-:W-:Y:S01]  /*7610*/  UIADD3 UR42, UR43, UR42, URZ ;  /* 0x0000002a2b2a7290 */ /* 0x000fe2000fffe03f */
[----:B------:R-:W-:Y:S01]  /*7620*/  LOP3.LUT P0, RZ, R3, 0xff, RZ, 0xc0, !PT ;  /* 0x000000ff03ff7812 */ /* 0x000fe2000780c0ff */
[----:B------:R-:W-:Y:S02]  /*7630*/  IMAD.MOV.U32 R111, RZ, RZ, R0 ;  /* 0x000000ffff6f7224 */ /* 0x000fe400078e0000 */
[----:B------:R-:W-:Y:S02]  /*7640*/  USHF.R.U32.HI UR4, URZ, 0x2, UR42 ;  /* 0x000000023f047899 */ /* 0x000fe4000801162a */
[----:B------:R-:W-:Y:S02]  /*7650*/  UISETP.GT.U32.AND UP1, UPT, UR42, 0x3, UPT ;  /* 0x000000032a00788c */ /* 0x000fe4000bf24070 */
[----:B------:R-:W-:Y:S02]  /*7660*/  ULOP3.LUT UR4, UR4, 0x1, URZ, 0xc0, !UPT ;  /* 0x0000000104047892 */ /* 0x000fe4000f8ec03f */
[----:B------:R-:W-:-:S02]  /*7670*/  UISETP.LT.U32.AND UP1, UPT, UR43, 0x4, UP1 ;  /* 0x000000042b00788c */ /* 0x000fc40008f21070 */
[----:B------:R-:W-:Y:S02]  /*7680*/  UISETP.NE.U32.AND UP0, UPT, UR4, 0x1, UPT ;  /* 0x000000010400788c */ /* 0x000fe4000bf05070 */
[----:B------:R-:W-:Y:S02]  /*7690*/  USEL UR5, URZ, 0x1, !UP1 ;  /* 0x000000013f057887 */ /* 0x000fe4000c800000 */
[----:B------:R-:W-:Y:S02]  /*76a0*/  UISETP.GT.U32.AND UP0, UPT, UR43, 0x3, !UP0 ;  /* 0x000000032b00788c */ /* 0x000fe4000c704070 */
[----:B------:R-:W-:Y:S02]  /*76b0*/  ULOP3.LUT UR42, UR42, 0x3, URZ, 0xc0, !UPT ;  /* 0x000000032a2a7892 */ /* 0x000fe4000f8ec03f */
[----:B------:R-:W-:-:S04]  /*76c0*/  USEL UR4, URZ, 0x1, !UP0 ;  /* 0x000000013f047887 */ /* 0x000fc8000c000000 */
[----:B------:R-:W-:Y:S01]  /*76d0*/  ULOP3.LUT UR40, UR4, UR40, UR5, 0x96, !UPT ;  /* 0x0000002804287292 */ /* 0x000fe2000f8e9605 */
[----:B------:R-:W-:Y:S11]  /*76e0*/  @P0 BRA `(.L_x_156) ;  /* 0xffffff9800c40947 */ /* 0x000ff6000383ffff */
[----:B------:R-:W-:Y:S05]  /*76f0*/  EXIT ;  /* 0x000000000000794d */ /* 0x000fea0003800000 */
.L_x_3:
        /* <DEDUP_REMOVED lines=26> */
.L_x_158:
[--C-:B------:R-:W-:Y:S01]  /*78a0*/  SHF.R.U64 R14, R12, R20, R13.reuse ;  /* 0x000000140c0e7219 */ /* 0x100fe2000000120d */
[----:B------:R-:W0:Y:S01]  /*78b0*/  LDC R24, c[0x0][0x618] ;  /* 0x00018600ff187b82 */ /* 0x000e220000000800 */
[----:B------:R-:W-:Y:S01]  /*78c0*/  I2FP.F32.U32 R8, R6 ;  /* 0x0000000600087245 */ /* 0x000fe20000201000 */
[----:B------:R-:W-:Y:S01]  /*78d0*/  ULDC UR4, c[0x0][0x150] ;  /* 0x0000540000047ab9 */ /* 0x000fe20000000800 */
[----:B------:R-:W-:Y:S02]  /*78e0*/  SHF.R.U32.HI R7, RZ, R20, R13 ;  /* 0x00000014ff077219 */ /* 0x000fe4000001160d */
[----:B------:R-:W-:Y:S01]  /*78f0*/  IADD3 R11, P0, RZ, -R14, RZ ;  /* 0x8000000eff0b7210 */ /* 0x000fe20007f1e0ff */
[----:B------:R-:W-:Y:S01]  /*7900*/  FMUL R13, R8, UR4 ;  /* 0x00000004080d7c20 */ /* 0x000fe20008400000 */
[----:B------:R-:W-:Y:S01]  /*7910*/  ULDC UR4, c[0x0][0x154] ;  /* 0x0000550000047ab9 */ /* 0x000fe20000000800 */
[----:B------:R-:W1:Y:S02]  /*7920*/  LDC.64 R26, c[0x0][0x640] ;  /* 0x00019000ff1a7b82 */ /* 0x000e640000000a00 */
[----:B------:R-:W-:-:S02]  /*7930*/  IMAD.X R7, RZ, RZ, ~R7, P0 ;  /* 0x000000ffff077224 */ /* 0x000fc400000e0e07 */
[----:B------:R-:W2:Y:S01]  /*7940*/  F2I.U32.TRUNC.NTZ R13, R13 ;  /* 0x0000000d000d7305 */ /* 0x000ea2000020f000 */
[----:B------:R-:W-:-:S03]  /*7950*/  IMAD.WIDE.U32 R8, R11, R22, R16 ;  /* 0x000000160b087225 */ /* 0x000fc600078e0010 */
[----:B------:R-:W3:Y:S01]  /*7960*/  LDC R15, c[0x0][0x144] ;  /* 0x00005100ff0f7b82 */ /* 0x000ee20000000800 */
[----:B------:R-:W-:-:S04]  /*7970*/  IMAD R10, R7, R22, RZ ;  /* 0x00000016070a7224 */ /* 0x000fc800078e02ff */
[----:B------:R-:W-:Y:S02]  /*7980*/  IMAD R7, R11, R23, R10 ;  /* 0x000000170b077224 */ /* 0x000fe400078e020a */
[----:B------:R-:W-:Y:S01]  /*7990*/  IMAD.MOV.U32 R10, RZ, RZ, -0x1 ;  /* 0xffffffffff0a7424 */ /* 0x000fe200078e00ff */
[----:B------:R-:W4:Y:S01]  /*79a0*/  LDC R20, c[0x0][0x608] ;  /* 0x00018200ff147b82 */ /* 0x000f220000000800 */
[----:B------:R-:W-:Y:S01]  /*79b0*/  IMAD.IADD R7, R9, 0x1, R7 ;  /* 0x0000000109077824 */ /* 0x000fe200078e0207 */
[----:B------:R-:W-:-:S04]  /*79c0*/  I2FP.F32.U32 R9, R3 ;  /* 0x0000000300097245 */ /* 0x000fc80000201000 */
[-C--:B0-----:R-:W-:Y:S01]  /*79d0*/  SHF.R.U64 R12, R8, R24.reuse, R7 ;  /* 0x00000018080c7219 */ /* 0x081fe20000001207 */
[----:B--2---:R-:W-:Y:S01]  /*79e0*/  IMAD.MOV R8, RZ, RZ, -R13 ;  /* 0x000000ffff087224 */ /* 0x004fe200078e0a0d */
[----:B------:R-:W0:Y:S01]  /*79f0*/  LDC R11, c[0x0][0x658] ;  /* 0x00019600ff0b7b82 */ /* 0x000e220000000800 */
[----:B-1----:R-:W-:Y:S01]  /*7a00*/  ISETP.NE.U32.AND P0, PT, R26, RZ, PT ;  /* 0x000000ff1a00720c */ /* 0x002fe20003f05070 */
[----:B------:R-:W-:Y:S01]  /*7a10*/  FMUL R9, R9, UR4 ;  /* 0x0000000409097c20 */ /* 0x000fe20008400000 */
[----:B------:R-:W-:Y:S02]  /*7a20*/  SHF.R.U32.HI R7, RZ, R24, R7 ;  /* 0x00000018ff077219 */ /* 0x000fe40000011607 */
[----:B------:R-:W-:-:S03]  /*7a30*/  ISETP.NE.AND.EX P0, PT, R27, RZ, PT, P0 ;  /* 0x000000ff1b00720c */ /* 0x000fc60003f05300 */
[----:B------:R-:W1:Y:S01]  /*7a40*/  LDC R22, c[0x0][0x148] ;  /* 0x00005200ff167b82 */ /* 0x000e620000000800 */
[----:B---3--:R-:W-:Y:S02]  /*7a50*/  IMAD R23, R15, R8, R6 ;  /* 0x000000080f177224 */ /* 0x008fe400078e0206 */
[----:B------:R-:W-:-:S05]  /*7a60*/  IMAD.MOV.U32 R8, RZ, RZ, 0x1 ;  /* 0x00000001ff087424 */ /* 0x000fca00078e00ff */
[----:B------:R-:W2:Y:S01]  /*7a70*/  LDC R21, c[0x0][0x600] ;  /* 0x00018000ff157b82 */ /* 0x000ea20000000800 */
[-CC-:B----4-:R-:W-:Y:S02]  /*7a80*/  SHF.R.U64 R15, R12, R20.reuse, R7.reuse ;  /* 0x000000140c0f7219 */ /* 0x190fe40000001207 */
[----:B------:R-:W-:Y:S02]  /*7a90*/  SHF.R.U32.HI R6, RZ, R20, R7 ;  /* 0x00000014ff067219 */ /* 0x000fe40000011607 */
[----:B------:R3:W4:Y:S03]  /*7aa0*/  F2I.U32.TRUNC.NTZ R20, R9 ;  /* 0x0000000900147305 */ /* 0x000726000020f000 */
[----:B------:R-:W1:Y:S01]  /*7ab0*/  LDC R25, c[0x0][0x648] ;  /* 0x00019200ff197b82 */ /* 0x000e620000000800 */
[-C--:B0-----:R-:W-:Y:S02]  /*7ac0*/  SHF.R.U64 R19, R15, R11.reuse, R6 ;  /* 0x0000000b0f137219 */ /* 0x081fe40000001206 */
[----:B------:R-:W-:-:S02]  /*7ad0*/  SHF.L.U32 R10, R10, R11, RZ ;  /* 0x0000000b0a0a7219 */ /* 0x000fc400000006ff */
[-C--:B------:R-:W-:Y:S01]  /*7ae0*/  SHF.R.U32.HI R7, RZ, R11.reuse, R6 ;  /* 0x0000000bff077219 */ /* 0x080fe20000011606 */
[----:B------:R-:W-:Y:S01]  /*7af0*/  IMAD.MOV.U32 R6, RZ, RZ, R19 ;  /* 0x000000ffff067224 */ /* 0x000fe200078e0013 */
[----:B------:R-:W-:Y:S01]  /*7b00*/  SHF.L.U32 R24, R8, R11, RZ ;  /* 0x0000000b08187219 */ /* 0x000fe200000006ff */
[----:B------:R-:W0:Y:S01]  /*7b10*/  LDC R28, c[0x0][0x638] ;  /* 0x00018e00ff1c7b82 */ /* 0x000e220000000800 */
[----:B------:R-:W-:-:S07]  /*7b20*/  LOP3.LUT R30, RZ, R10, RZ, 0x33, !PT ;  /* 0x0000000aff1e7212 */ /* 0x000fce00078e33ff */
[----:B------:R-:W0:Y:S01]  /*7b30*/  LDC R29, c[0x0][0x610] ;  /* 0x00018400ff1d7b82 */ /* 0x000e220000000800 */
[----:B---34-:R-:W-:Y:S05]  /*7b40*/  @!P0 BRA `(.L_x_159) ;  /* 0x0000000000288947 */ /* 0x018fea0003800000 */
        /* <DEDUP_REMOVED lines=10> */
.L_x_159:
[----:B------:R-:W-:Y:S01]  /*7bf0*/  ISETP.NE.AND P0, PT, R2, 0x1, PT ;  /* 0x000000010200780c */ /* 0x000fe20003f05270 */
[----:B--2---:R-:W-:Y:S01]  /*7c00*/  VIADD R9, R21, 0xffffffff ;  /* 0xffffffff15097836 */ /* 0x004fe20000000000 */
[----:B-1----:R-:W-:Y:S01]  /*7c10*/  SHF.R.U64 R7, R6, R25, R7 ;  /* 0x0000001906077219 */ /* 0x002fe20000001207 */
[----:B------:R-:W-:Y:S01]  /*7c20*/  IMAD.MOV R20, RZ, RZ, -R20 ;  /* 0x000000ffff147224 */ /* 0x000fe200078e0a14 */
[----:B------:R-:W-:Y:S02]  /*7c30*/  LOP3.LUT R6, R15, R30, RZ, 0xc0, !PT ;  /* 0x0000001e0f067212 */ /* 0x000fe400078ec0ff */
[----:B------:R-:W-:Y:S01]  /*7c40*/  LOP3.LUT R12, R12, R9, RZ, 0xc0, !PT ;  /* 0x000000090c0c7212 */ /* 0x000fe200078ec0ff */
[----:B------:R-:W-:Y:S02]  /*7c50*/  IMAD.MOV R8, RZ, RZ, -R7 ;  /* 0x000000ffff087224 */ /* 0x000fe400078e0a07 */
[----:B------:R-:W-:Y:S02]  /*7c60*/  IMAD R6, R24, R7, R6 ;  /* 0x0000000718067224 */ /* 0x000fe400078e0206 */
[----:B------:R-:W-:-:S02]  /*7c70*/  IMAD.MOV.U32 R9, RZ, RZ, 0x1 ;  /* 0x00000001ff097424 */ /* 0x000fc400078e00ff */
[----:B------:R-:W-:Y:S02]  /*7c80*/  @P0 IMAD R23, R22, R20, R3 ;  /* 0x0000001416170224 */ /* 0x000fe400078e0203 */
[----:B0-----:R-:W-:Y:S02]  /*7c90*/  IMAD R3, R8, R28, R19 ;  /* 0x0000001c08037224 */ /* 0x001fe400078e0213 */
[----:B------:R-:W-:Y:S02]  /*7ca0*/  IMAD R13, R6, R29, R23 ;  /* 0x0000001d060d7224 */ /* 0x000fe400078e0217 */
[----:B------:R-:W-:Y:S02]  /*7cb0*/  IMAD R6, R3, R21, R12 ;  /* 0x0000001503067224 */ /* 0x000fe400078e020c */
[----:B------:R-:W-:-:S03]  /*7cc0*/  IMAD.MOV.U32 R8, RZ, RZ, R14 ;  /* 0x000000ffff087224 */ /* 0x000fc600078e000e */
[----:B------:R-:W-:Y:S02]  /*7cd0*/  SEL R20, R6, R13, !P0 ;  /* 0x0000000d06147207 */ /* 0x000fe40004000000 */
[----:B------:R-:W-:-:S07]  /*7ce0*/  SEL R13, R13, R6, !P0 ;  /* 0x000000060d0d7207 */ /* 0x000fce0004000000 */
.L_x_157:
[----:B------:R-:W-:-:S08]  /*7cf0*/  NOP ;  /* 0x0000000000007918 */ /* 0x000fd00000000000 */
[----:B------:R-:W0:-:S00]  /*7d00*/  USETMAXREG.DEALLOC.CTAPOOL 0x28 ;  /* 0x00000028000079c8 */ /* 0x000e0000080e0500 */
[----:B0-----:R-:W-:-:S13]  /*7d10*/  ISETP.NE.AND P0, PT, R0, RZ, PT ;  /* 0x000000ff0000720c */ /* 0x001fda0003f05270 */
[----:B------:R-:W-:Y:S05]  /*7d20*/  @P0 EXIT ;  /* 0x000000000000094d */ /* 0x000fea0003800000 */
[----:B------:R-:W-:Y:S01]  /*7d30*/  LOP3.LUT P0, RZ, R9, 0xff, RZ, 0xc0, !PT ;  /* 0x000000ff09ff7812 */ /* 0x000fe2000780c0ff */
[----:B------:R-:W-:Y:S02]  /*7d40*/  IMAD.MOV.U32 R0, RZ, RZ, 0x1 ;  /* 0x00000001ff007424 */ /* 0x000fe400078e00ff */
[----:B------:R-:W-:-:S10]  /*7d50*/  IMAD.MOV.U32 R3, RZ, RZ, RZ ;  /* 0x000000ffff037224 */ /* 0x000fd400078e00ff */
[----:B------:R-:W-:Y:S05]  /*7d60*/  @!P0 BRA `(.L_x_160) ;  /* 0x0000000c004c8947 */ /* 0x000fea0003800000 */
[----:B------:R-:W0:Y:S01]  /*7d70*/  LDC R0, c[0x0][0x28c] ;  /* 0x0000a300ff007b82 */ /* 0x000e220000000800 */
[----:B------:R-:W-:Y:S01]  /*7d80*/  LOP3.LUT P0, RZ, R4, 0x1f, RZ, 0xc0, !PT ;  /* 0x0000001f04ff7812 */ /* 0x000fe2000780c0ff */
[----:B------:R-:W-:Y:S01]  /*7d90*/  ULDC UR5, c[0x0][0x658] ;  /* 0x0001960000057ab9 */ /* 0x000fe20000000800 */
[----:B------:R-:W-:Y:S01]  /*7da0*/  UMOV UR6, 0xffffffff ;  /* 0xffffffff00067882 */ /* 0x000fe20000000000 */
[----:B------:R-:W-:Y:S01]  /*7db0*/  BSSY B0, `(.L_x_160) ;  /* 0x00000ce000007945 */ /* 0x000fe20003800000 */
[----:B------:R-:W-:Y:S01]  /*7dc0*/  USHF.L.U32 UR6, UR6, UR5, URZ ;  /* 0x0000000506067299 */ /* 0x000fe2000800063f */
[C---:B------:R-:W-:Y:S01]  /*7dd0*/  ISETP.NE.AND P2, PT, R5.reuse, RZ, PT ;  /* 0x000000ff0500720c */ /* 0x040fe20003f45270 */
[----:B------:R-:W-:Y:S01]  /*7de0*/  IMAD.MOV.U32 R11, RZ, RZ, 0x1 ;  /* 0x00000001ff0b7424 */ /* 0x000fe200078e00ff */
[----:B------:R-:W-:Y:S01]  /*7df0*/  ISETP.NE.OR P0, PT, R5, RZ, !P0 ;  /* 0x000000ff0500720c */ /* 0x000fe20004705670 */
[----:B------:R-:W-:Y:S01]  /*7e00*/  ULDC UR4, c[0x0][0x600] ;  /* 0x0001800000047ab9 */ /* 0x000fe20000000800 */
[----:B------:R-:W-:Y:S01]  /*7e10*/  LOP3.LUT R19, R18, 0x2, RZ, 0xfc, !PT ;  /* 0x0000000212137812 */ /* 0x000fe200078efcff */
[----:B------:R-:W-:Y:S01]  /*7e20*/  UMOV UR7, 0x1 ;  /* 0x0000000100077882 */ /* 0x000fe20000000000 */
[----:B------:R-:W-:-:S02]  /*7e30*/  UIADD3 UR4, UR4, -0x1, URZ ;  /* 0xffffffff04047890 */ /* 0x000fc4000fffe03f */
[----:B------:R-:W-:Y:S02]  /*7e40*/  USHF.L.U32 UR5, UR7, UR5, URZ ;  /* 0x0000000507057299 */ /* 0x000fe4000800063f */
[----:B------:R-:W-:Y:S01]  /*7e50*/  ULOP3.LUT UR13, URZ, UR6, URZ, 0x33, !UPT ;  /* 0x000000063f0d7292 */ /* 0x000fe2000f8e333f */
[----:B------:R-:W-:Y:S01]  /*7e60*/  ULDC.64 UR22, c[0x0][0x198] ;  /* 0x0000660000167ab9 */ /* 0x000fe20000000a00 */
[----:B0-----:R-:W-:-:S05]  /*7e70*/  VIADD R0, R0, 0x3f ;  /* 0x0000003f00007836 */ /* 0x001fca0000000000 */
[----:B------:R-:W-:-:S04]  /*7e80*/  SHF.R.S32.HI R3, RZ, 0x1f, R0 ;  /* 0x0000001fff037819 */ /* 0x000fc80000011400 */
[----:B------:R-:W-:Y:S01]  /*7e90*/  LEA.HI R3, R3, R0, RZ, 0x6 ;  /* 0x0000000003037211 */ /* 0x000fe200078f30ff */
[----:B------:R-:W-:-:S03]  /*7ea0*/  IMAD.MOV.U32 R0, RZ, RZ, 0x1 ;  /* 0x00000001ff007424 */ /* 0x000fc600078e00ff */
[----:B------:R-:W-:Y:S01]  /*7eb0*/  SHF.R.S32.HI R12, RZ, 0x6, R3 ;  /* 0x00000006ff0c7819 */ /* 0x000fe20000011403 */
[----:B------:R-:W-:-:S04]  /*7ec0*/  IMAD.MOV.U32 R3, RZ, RZ, RZ ;  /* 0x000000ffff037224 */ /* 0x000fc800078e00ff */
[----:B------:R-:W-:-:S07]  /*7ed0*/  VIADD R10, R12, 0x1 ;  /* 0x000000010c0a7836 */ /* 0x000fce0000000000 */
.L_x_172:
[----:B------:R-:W-:-:S03]  /*7ee0*/  UMOV UR6, 0xffffffff ;  /* 0xffffffff00067882 */ /* 0x000fc60000000000 */
[----:B------:R-:W-:Y:S05]  /*7ef0*/  BRA.DIV UR6, `(.L_x_161) ;  /* 0x0000000e06d47947 */ /* 0x000fea000b800000 */
[----:B------:R-:W-:-:S13]  /*7f00*/  ELECT P6, URZ, PT ;  /* 0x00000000003f782f */ /* 0x000fda00038c0000 */
.L_x_183:
[----:B------:R-:W0:Y:S01]  /*7f10*/  LDC R4, c[0x0][0x28c] ;  /* 0x0000a300ff047b82 */ /* 0x000e220000000800 */
[----:B------:R-:W-:Y:S01]  /*7f20*/  BSSY B1, `(.L_x_162) ;  /* 0x0000043000017945 */ /* 0x000fe20003800000 */
[----:B0-----:R-:W-:-:S13]  /*7f30*/  ISETP.LT.OR P6, PT, R4, 0x1, !P6 ;  /* 0x000000010400780c */ /* 0x001fda00077c1670 */
[----:B------:R-:W-:Y:S05]  /*7f40*/  @P6 BRA `(.L_x_163) ;  /* 0x0000000400006947 */ /* 0x000fea0003800000 */
[----:B------:R-:W-:Y:S02]  /*7f50*/  IMAD.SHL.U32 R13, R13, 0x100, RZ ;  /* 0x000001000d0d7824 */ /* 0x000fe400078e00ff */
[----:B------:R-:W-:Y:S02]  /*7f60*/  IMAD.SHL.U32 R20, R20, 0x40, RZ ;  /* 0x0000004014147824 */ /* 0x000fe400078e00ff */
[----:B------:R-:W-:Y:S02]  /*7f70*/  IMAD.MOV.U32 R21, RZ, RZ, RZ ;  /* 0x000000ffff157224 */ /* 0x000fe400078e00ff */
[----:B------:R-:W-:Y:S02]  /*7f80*/  IMAD.MOV.U32 R4, RZ, RZ, R10 ;  /* 0x000000ffff047224 */ /* 0x000fe400078e000a */
[----:B------:R-:W-:Y:S02]  /*7f90*/  IMAD.MOV.U32 R5, RZ, RZ, R0 ;  /* 0x000000ffff057224 */ /* 0x000fe400078e0000 */
[----:B------:R-:W-:-:S07]  /*7fa0*/  IMAD.MOV.U32 R6, RZ, RZ, R3 ;  /* 0x000000ffff067224 */ /* 0x000fce00078e0003 */
.L_x_167:
[----:B------:R-:W0:Y:S01]  /*7fb0*/  S2R R14, SR_CgaCtaId ;  /* 0x00000000000e7919 */ /* 0x000e220000008800 */
[----:B------:R-:W-:Y:S01]  /*7fc0*/  MOV R7, 0x400 ;  /* 0x0000040000077802 */ /* 0x000fe20000000f00 */
[----:B------:R-:W1:Y:S03]  /*7fd0*/  @!P2 LDC R9, c[0x0][0x500] ;  /* 0x00014000ff09ab82 */ /* 0x000e660000000800 */
[----:B0-----:R-:W-:Y:S02]  /*7fe0*/  LEA R15, R14, R7, 0x18 ;  /* 0x000000070e0f7211 */ /* 0x001fe400078ec0ff */
[----:B------:R-:W-:-:S03]  /*7ff0*/  SHF.L.U32 R7, R5, 0x1f, RZ ;  /* 0x0000001f05077819 */ /* 0x000fc600000006ff */
[----:B------:R-:W-:-:S04]  /*8000*/  IMAD R14, R6, 0x8, R15 ;  /* 0x00000008060e7824 */ /* 0x000fc800078e020f */
[----:B------:R-:W0:Y:S02]  /*8010*/  SYNCS.PHASECHK.TRANS64.TRYWAIT P1, [R14+URZ+0x20], R7 ;  /* 0x000020070e0075a7 */ /* 0x000e24000802017f */
[----:B01----:R-:W-:Y:S05]  /*8020*/  @!P1 BRA `(.L_x_164) ;  /* 0x0000000c00a89947 */ /* 0x003fea0003800000 */
.L_x_184:
[----:B0-----:R-:W-:Y:S01]  /*8030*/  PRMT R7, R19, 0x9910, RZ ;  /* 0x0000991013077816 */ /* 0x001fe200000000ff */
[----:B------:R0:W-:Y:S03]  /*8040*/  @!P2 SYNCS.ARRIVE.TRANS64 RZ, [R14+URZ], R9 ;  /* 0x000000090effa9a7 */ /* 0x0001e6000800003f */
[----:B------:R-:W-:-:S13]  /*8050*/  ISETP.NE.AND P1, PT, R7, 0x2, PT ;  /* 0x000000020700780c */ /* 0x000fda0003f25270 */
[----:B0-----:R-:W-:Y:S05]  /*8060*/  @P1 BRA `(.L_x_165) ;  /* 0x0000000000041947 */ /* 0x001fea0003800000 */
[----:B------:R-:W-:Y:S01]  /*8070*/  BPT.TRAP 0x1 ;  /* 0x000000040000795c */ /* 0x000fe20000300000 */
.L_x_165:
[----:B------:R-:W-:Y:S05]  /*8080*/  @P0 BRA `(.L_x_166) ;  /* 0x0000000000040947 */ /* 0x000fea0003800000 */
[----:B------:R-:W-:Y:S01]  /*8090*/  BPT.TRAP 0x1 ;  /* 0x000000040000795c */ /* 0x000fe20000300000 */
.L_x_166:
[C-C-:B------:R-:W-:Y:S01]  /*80a0*/  IMAD R7, R6.reuse, 0x10000, R15.reuse ;  /* 0x0001000006077824 */ /* 0x140fe200078e020f */
[----:B------:R-:W-:Y:S01]  /*80b0*/  R2UR UR34, R21 ;  /* 0x00000000152272ca */ /* 0x000fe200000e0000 */
[----:B------:R-:W-:Y:S01]  /*80c0*/  IMAD R15, R6, 0x4000, R15 ;  /* 0x00004000060f7824 */ /* 0x000fe200078e020f */
[----:B------:R-:W-:Y:S01]  /*80d0*/  R2UR UR33, R14 ;  /* 0x000000000e2172ca */ /* 0x000fe200000e0000 */
[----:B------:R-:W-:Y:S01]  /*80e0*/  VIADD R4, R4, 0xffffffff ;  /* 0xffffffff04047836 */ /* 0x000fe20000000000 */
[----:B------:R-:W-:Y:S01]  /*80f0*/  R2UR UR24, R7 ;  /* 0x00000000071872ca */ /* 0x000fe200000e0000 */
[----:B------:R-:W-:Y:S01]  /*8100*/  UIADD3 UR6, UP0, UR22, 0xf0, URZ ;  /* 0x000000f016067890 */ /* 0x000fe2000ff1e03f */
[----:B------:R-:W-:Y:S01]  /*8110*/  R2UR UR8, R15 ;  /* 0x000000000f0872ca */ /* 0x000fe200000e0000 */
[----:B------:R-:W-:Y:S01]  /*8120*/  UIADD3 UR30, UP1, UR22, 0x1f0, URZ ;  /* 0x000001f0161e7890 */ /* 0x000fe2000ff3e03f */
[----:B------:R-:W-:Y:S01]  /*8130*/  R2UR UR36, R8 ;  /* 0x00000000082472ca */ /* 0x000fe200000e0000 */
[----:B------:R-:W-:Y:S01]  /*8140*/  UIADD3.X UR7, URZ, UR23, URZ, UP0, !UPT ;  /* 0x000000173f077290 */ /* 0x000fe200087fe43f */
[----:B------:R-:W-:Y:S01]  /*8150*/  R2UR UR35, R13 ;  /* 0x000000000d2372ca */ /* 0x000fe200000e0000 */
[----:B------:R-:W-:Y:S01]  /*8160*/  UIADD3.X UR31, URZ, UR23, URZ, UP1, !UPT ;  /* 0x000000173f1f7290 */ /* 0x000fe20008ffe43f */
[----:B------:R-:W-:Y:S01]  /*8170*/  R2UR UR19, R20 ;  /* 0x00000000141372ca */ /* 0x000fe200000e0000 */
[----:B------:R-:W-:Y:S01]  /*8180*/  UIADD3 UR26, UR34, 0x20, URZ ;  /* 0x00000020221a7890 */ /* 0x000fe2000fffe03f */
[----:B------:R-:W-:Y:S01]  /*8190*/  ISETP.GT.AND P3, PT, R4, 0x1, PT ;  /* 0x000000010400780c */ /* 0x000fe20003f64270 */
[----:B------:R-:W-:Y:S01]  /*81a0*/  VIADD R6, R6, 0x1 ;  /* 0x0000000106067836 */ /* 0x000fe20000000000 */
[----:B------:R-:W-:Y:S01]  /*81b0*/  UMOV UR14, 0x0 ;  /* 0x00000000000e7882 */ /* 0x000fe20000000000 */
[----:B------:R-:W-:Y:S01]  /*81c0*/  UIADD3 UR32, UR24, 0x100, URZ ;  /* 0x0000010018207890 */ /* 0x000fe2000fffe03f */
[----:B------:R-:W-:Y:S01]  /*81d0*/  VIADD R21, R21, 0x40 ;  /* 0x0000004015157836 */ /* 0x000fe20000000000 */
[----:B------:R-:W-:Y:S01]  /*81e0*/  UIADD3 UR24, UR24, 0x8100, URZ ;  /* 0x0000810018187890 */ /* 0x000fe2000fffe03f */
[----:B------:R-:W-:Y:S01]  /*81f0*/  ISETP.NE.AND P1, PT, R6, 0x4, PT ;  /* 0x000000040600780c */ /* 0x000fe20003f25270 */
[----:B------:R-:W-:-:S02]  /*8200*/  UIADD3 UR16, UR8, 0x40100, URZ ;  /* 0x0004010008107890 */ /* 0x000fc4000fffe03f */
[----:B------:R-:W-:Y:S01]  /*8210*/  UIADD3 UR8, UR8, 0x42100, URZ ;  /* 0x0004210008087890 */ /* 0x000fe2000fffe03f */
[----:B------:R-:W-:Y:S01]  /*8220*/  SEL R14, RZ, 0x1, P1 ;  /* 0x00000001ff0e7807 */ /* 0x000fe20000800000 */
[----:B------:R-:W-:Y:S01]  /*8230*/  UMOV UR15, 0x10000000 ;  /* 0x10000000000f7882 */ /* 0x000fe20000000000 */
[----:B------:R-:W-:Y:S01]  /*8240*/  UMOV UR25, UR33 ;  /* 0x0000002100197c82 */ /* 0x000fe20008000000 */
[----:B------:R-:W-:Y:S01]  /*8250*/  UMOV UR28, UR36 ;  /* 0x00000024001c7c82 */ /* 0x000fe20008000000 */
[----:B------:R-:W-:Y:S01]  /*8260*/  UMOV UR27, UR35 ;  /* 0x00000023001b7c82 */ /* 0x000fe20008000000 */
[----:B------:R-:W-:Y:S01]  /*8270*/  UMOV UR17, UR33 ;  /* 0x0000002100117c82 */ /* 0x000fe20008000000 */
[----:B------:R-:W-:Y:S01]  /*8280*/  UMOV UR18, UR34 ;  /* 0x0000002200127c82 */ /* 0x000fe20008000000 */
[----:B------:R-:W-:Y:S01]  /*8290*/  UMOV UR20, UR36 ;  /* 0x0000002400147c82 */ /* 0x000fe20008000000 */
[----:B------:R0:W-:Y:S01]  /*82a0*/  UTMALDG.3D [UR32], [UR6], desc[UR14] ;  /* 0x00000e20060075b4 */ /* 0x0001e20008011000 */
[----:B------:R-:W-:Y:S01]  /*82b0*/  UMOV UR9, UR33 ;  /* 0x0000002100097c82 */ /* 0x000fe20008000000 */
[----:B------:R-:W-:Y:S01]  /*82c0*/  UMOV UR11, UR19 ;  /* 0x00000013000b7c82 */ /* 0x000fe20008000000 */
[----:B------:R-:W-:Y:S01]  /*82d0*/  UMOV UR12, UR36 ;  /* 0x00000024000c7c82 */ /* 0x000fe20008000000 */
[----:B------:R-:W-:Y:S01]  /*82e0*/  UMOV UR10, UR26 ;  /* 0x0000001a000a7c82 */ /* 0x000fe20008000000 */
[----:B------:R-:W-:-:S02]  /*82f0*/  LOP3.LUT R5, R5, R14, RZ, 0x3c, !PT ;  /* 0x0000000e05057212 */ /* 0x000fc400078e3cff */
[----:B------:R-:W-:Y:S01]  /*8300*/  SEL R6, R6, RZ, P1 ;  /* 0x000000ff06067207 */ /* 0x000fe20000800000 */
[----:B------:R0:W-:Y:S01]  /*8310*/  UTMALDG.3D [UR24], [UR6], desc[UR14] ;  /* 0x00000e18060075b4 */ /* 0x0001e20008011000 */
[----:B------:R0:W-:Y:S01]  /*8320*/  UTMALDG.3D [UR16], [UR30], desc[UR14] ;  /* 0x00000e101e0075b4 */ /* 0x0001e20008011000 */
[----:B------:R0:W-:Y:S02]  /*8330*/  UTMALDG.3D [UR8], [UR30], desc[UR14] ;  /* 0x00000e081e0075b4 */ /* 0x0001e40008011000 */
[----:B0-----:R-:W-:Y:S05]  /*8340*/  @P3 BRA `(.L_x_167) ;  /* 0xfffffffc00183947 */ /* 0x001fea000383ffff */
.L_x_163:
[----:B------:R-:W-:Y:S05]  /*8350*/  BSYNC B1 ;  /* 0x0000000000017941 */ /* 0x000fea0003800000 */
.L_x_162:
[----:B------:R-:W-:Y:S01]  /*8360*/  LOP3.LUT P3, RZ, R11, 0xff, RZ, 0xc0, !PT ;  /* 0x000000ff0bff7812 */ /* 0x000fe2000786c0ff */
[----:B------:R-:W-:Y:S01]  /*8370*/  IMAD.IADD R3, R12, 0x1, R3 ;  /* 0x000000010c037824 */ /* 0x000fe200078e0203 */
[----:B------:R-:W-:Y:S01]  /*8380*/  IADD3 R16, P4, R16, UR38, RZ ;  /* 0x0000002610107c10 */ /* 0x000fe2000ff9e0ff */
[----:B------:R-:W-:Y:S01]  /*8390*/  ULDC.64 UR6, c[0x0][0x650] ;  /* 0x0001940000067ab9 */ /* 0x000fe20000000a00 */
[----:B------:R-:W-:Y:S01]  /*83a0*/  BSSY B1, `(.L_x_168) ;  /* 0x000006c000017945 */ /* 0x000fe20003800000 */
[----:B------:R-:W-:Y:S01]  /*83b0*/  IMAD.MOV.U32 R13, RZ, RZ, -0x1 ;  /* 0xffffffffff0d7424 */ /* 0x000fe200078e00ff */
[----:B------:R-:W-:Y:S01]  /*83c0*/  ISETP.GT.U32.AND P1, PT, R3, 0x3, PT ;  /* 0x000000030300780c */ /* 0x000fe20003f24070 */
[----:B------:R-:W-:Y:S01]  /*83d0*/  IMAD.MOV.U32 R20, RZ, RZ, -0x1 ;  /* 0xffffffffff147424 */ /* 0x000fe200078e00ff */
[----:B------:R-:W-:Y:S01]  /*83e0*/  SHF.R.U32.HI R4, RZ, 0x2, R3 ;  /* 0x00000002ff047819 */ /* 0x000fe20000011603 */
[----:B------:R-:W-:Y:S01]  /*83f0*/  IMAD.MOV.U32 R8, RZ, RZ, -0x1 ;  /* 0xffffffffff087424 */ /* 0x000fe200078e00ff */
[----:B------:R-:W-:-:S02]  /*8400*/  ISETP.LT.U32.AND P1, PT, R12, 0x4, P1 ;  /* 0x000000040c00780c */ /* 0x000fc40000f21070 */
[----:B------:R-:W-:Y:S01]  /*8410*/  IADD3.X R17, R17, UR41, RZ, P4, !PT ;  /* 0x0000002911117c10 */ /* 0x000fe2000a7fe4ff */
[----:B------:R-:W0:Y:S01]  /*8420*/  @P3 S2R R6, SR_CgaCtaId ;  /* 0x0000000000063919 */ /* 0x000e220000008800 */
[----:B------:R-:W-:Y:S02]  /*8430*/  @P3 MOV R5, 0x400 ;  /* 0x0000040000053802 */ /* 0x000fe40000000f00 */
[----:B------:R-:W-:Y:S02]  /*8440*/  ISETP.GE.U32.AND P4, PT, R16, UR6, PT ;  /* 0x0000000610007c0c */ /* 0x000fe4000bf86070 */
[----:B------:R-:W-:Y:S02]  /*8450*/  LOP3.LUT R4, R4, 0x1, RZ, 0xc0, !PT ;  /* 0x0000000104047812 */ /* 0x000fe400078ec0ff */
[----:B------:R-:W-:Y:S02]  /*8460*/  LOP3.LUT R3, R3, 0x3, RZ, 0xc0, !PT ;  /* 0x0000000303037812 */ /* 0x000fe400078ec0ff */
[----:B------:R-:W-:-:S02]  /*8470*/  PRMT R11, RZ, 0x7610, R11 ;  /* 0x00007610ff0b7816 */ /* 0x000fc4000000000b */
[----:B0-----:R-:W-:-:S04]  /*8480*/  @P3 LEA R5, R6, R5, 0x18 ;  /* 0x0000000506053211 */ /* 0x001fc800078ec0ff */
[----:B------:R0:W-:Y:S01]  /*8490*/  @P3 SYNCS.ARRIVE.TRANS64.A1T0 RZ, [R5+URZ+0x58], RZ ;  /* 0x000058ff05ff39a7 */ /* 0x0001e2000810003f */
[----:B------:R-:W-:-:S04]  /*84a0*/  ISETP.NE.U32.AND P3, PT, R4, 0x1, PT ;  /* 0x000000010400780c */ /* 0x000fc80003f65070 */
[----:B------:R-:W-:Y:S02]  /*84b0*/  ISETP.GT.U32.AND P3, PT, R12, 0x3, !P3 ;  /* 0x000000030c00780c */ /* 0x000fe40005f64070 */
[----:B0-----:R-:W-:Y:S02]  /*84c0*/  SEL R5, RZ, 0x1, !P1 ;  /* 0x00000001ff057807 */ /* 0x001fe40004800000 */
[----:B------:R-:W-:Y:S02]  /*84d0*/  ISETP.GE.U32.AND.EX P1, PT, R17, UR7, PT, P4 ;  /* 0x0000000711007c0c */ /* 0x000fe4000bf26140 */
[----:B------:R-:W-:-:S04]  /*84e0*/  SEL R4, RZ, 0x1, !P3 ;  /* 0x00000001ff047807 */ /* 0x000fc80005800000 */
[----:B------:R-:W-:Y:S02]  /*84f0*/  LOP3.LUT R0, R4, R0, R5, 0x96, !PT ;  /* 0x0000000004007212 */ /* 0x000fe400078e9605 */
[----:B------:R-:W-:-:S05]  /*8500*/  PRMT R4, RZ, 0x7610, R4 ;  /* 0x00007610ff047816 */ /* 0x000fca0000000004 */
[----:B------:R-:W-:Y:S05]  /*8510*/  @P1 BRA `(.L_x_169) ;  /* 0x0000000400501947 */ /* 0x000fea0003800000 */
[----:B------:R-:W-:Y:S01]  /*8520*/  ULDC.64 UR6, c[0x0][0x628] ;  /* 0x00018a0000067ab9 */ /* 0x000fe20000000a00 */
[----:B------:R-:W0:Y:S01]  /*8530*/  S2R R14, SR_CTAID.X ;  /* 0x00000000000e7919 */ /* 0x000e220000002500 */
[----:B------:R-:W-:Y:S01]  /*8540*/  ISETP.NE.U32.AND P1, PT, RZ, UR6, PT ;  /* 0x00000006ff007c0c */ /* 0x000fe2000bf25070 */
[----:B------:R-:W-:Y:S01]  /*8550*/  ULDC UR9, c[0x0][0x630] ;  /* 0x00018c0000097ab9 */ /* 0x000fe20000000800 */
[----:B------:R-:W-:Y:S01]  /*8560*/  IMAD.MOV.U32 R4, RZ, RZ, R16 ;  /* 0x000000ffff047224 */ /* 0x000fe200078e0010 */
[----:B------:R-:W1:Y:S01]  /*8570*/  S2R R13, SR_CTAID.Y ;  /* 0x00000000000d7919 */ /* 0x000e620000002600 */
[----:B------:R-:W-:Y:S01]  /*8580*/  ISETP.NE.AND.EX P1, PT, RZ, UR7, PT, P1 ;  /* 0x00000007ff007c0c */ /* 0x000fe2000bf25310 */
[----:B------:R-:W-:-:S12]  /*8590*/  IMAD.MOV.U32 R5, RZ, RZ, R17 ;  /* 0x000000ffff057224 */ /* 0x000fd800078e0011 */
[----:B------:R-:W-:Y:S05]  /*85a0*/  @!P1 BRA `(.L_x_170) ;  /* 0x0000000000289947 */ /* 0x000fea0003800000 */
[----:B------:R-:W-:Y:S02]  /*85b0*/  ULDC UR8, c[0x0][0x634] ;  /* 0x00018d0000087ab9 */ /* 0x000fe40000000800 */
[----:B------:R-:W-:-:S05]  /*85c0*/  IADD3 R9, P1, R16, UR8, RZ ;  /* 0x0000000810097c10 */ /* 0x000fca000ff3e0ff */
[----:B------:R-:W-:-:S04]  /*85d0*/  IMAD.X R15, RZ, RZ, R17, P1 ;  /* 0x000000ffff0f7224 */ /* 0x000fc800008e0611 */
[----:B------:R-:W-:-:S04]  /*85e0*/  IMAD.WIDE.U32 R6, R15, UR6, RZ ;  /* 0x000000060f067c25 */ /* 0x000fc8000f8e00ff */
[----:B------:R-:W-:-:S04]  /*85f0*/  IMAD.WIDE.U32 R6, P1, R9, UR7, R6 ;  /* 0x0000000709067c25 */ /* 0x000fc8000f820006 */
[----:B------:R-:W-:-:S04]  /*8600*/  IMAD.WIDE.U32 R8, R9, UR6, RZ ;  /* 0x0000000609087c25 */ /* 0x000fc8000f8e00ff */
[----:B------:R-:W-:Y:S01]  /*8610*/  IMAD.X R5, RZ, RZ, RZ, P1 ;  /* 0x000000ffff057224 */ /* 0x000fe200008e06ff */
[----:B------:R-:W-:Y:S01]  /*8620*/  IADD3 RZ, P1, R9, R6, RZ ;  /* 0x0000000609ff7210 */ /* 0x000fe20007f3e0ff */
[----:B------:R-:W-:-:S04]  /*8630*/  IMAD.MOV.U32 R4, RZ, RZ, R7 ;  /* 0x000000ffff047224 */ /* 0x000fc800078e0007 */
[----:B------:R-:W-:-:S08]  /*8640*/  IMAD.WIDE.U32.X R4, R15, UR7, R4, P1 ;  /* 0x000000070f047c25 */ /* 0x000fd000088e0404 */
.L_x_170:
[--C-:B------:R-:W-:Y:S01]  /*8650*/  SHF.R.U64 R8, R4, UR9, R5.reuse ;  /* 0x0000000904087c19 */ /* 0x100fe20008001205 */
[----:B------:R-:W-:Y:S01]  /*8660*/  ULDC.64 UR6, c[0x0][0x620] ;  /* 0x0001880000067ab9 */ /* 0x000fe20000000a00 */
[----:B------:R-:W-:Y:S01]  /*8670*/  SHF.R.U32.HI R4, RZ, UR9, R5 ;  /* 0x00000009ff047c19 */ /* 0x000fe20008011605 */
[----:B------:R-:W2:Y:S01]  /*8680*/  LDC R25, c[0x0][0x144] ;  /* 0x00005100ff197b82 */ /* 0x000ea20000000800 */
[----:B------:R-:W-:Y:S01]  /*8690*/  IADD3 R7, P1, RZ, -R8, RZ ;  /* 0x80000008ff077210 */ /* 0x000fe20007f3e0ff */
[----:B------:R-:W-:Y:S01]  /*86a0*/  ULDC.64 UR10, c[0x0][0x640] ;  /* 0x00019000000a7ab9 */ /* 0x000fe20000000a00 */
[----:B0-----:R-:W-:Y:S01]  /*86b0*/  I2FP.F32.U32 R9, R14 ;  /* 0x0000000e00097245 */ /* 0x001fe20000201000 */
[----:B------:R-:W-:Y:S02]  /*86c0*/  ULDC UR8, c[0x0][0x608] ;  /* 0x0001820000087ab9 */ /* 0x000fe40000000800 */
[----:B------:R-:W-:Y:S01]  /*86d0*/  IMAD.X R4, RZ, RZ, ~R4, P1 ;  /* 0x000000ffff047224 */ /* 0x000fe200008e0e04 */
[----:B------:R-:W-:Y:S01]  /*86e0*/  ISETP.NE.U32.AND P1, PT, RZ, UR10, PT ;  /* 0x0000000aff007c0c */ /* 0x000fe2000bf25070 */
[----:B------:R-:W0:Y:S02]  /*86f0*/  LDC R20, c[0x0][0x148] ;  /* 0x00005200ff147b82 */ /* 0x000e240000000800 */
[----:B------:R-:W-:Y:S01]  /*8700*/  IMAD R6, R4, UR6, RZ ;  /* 0x0000000604067c24 */ /* 0x000fe2000f8e02ff */
[----:B------:R-:W-:Y:S01]  /*8710*/  ISETP.NE.AND.EX P1, PT, RZ, UR11, PT, P1 ;  /* 0x0000000bff007c0c */ /* 0x000fe2000bf25310 */
[----:B------:R-:W-:Y:S01]  /*8720*/  IMAD.WIDE.U32 R4, R7, UR6, R16 ;  /* 0x0000000607047c25 */ /* 0x000fe2000f8e0010 */
[----:B------:R-:W-:-:S03]  /*8730*/  ULDC UR6, c[0x0][0x150] ;  /* 0x0000540000067ab9 */ /* 0x000fc60000000800 */
[----:B------:R-:W-:Y:S02]  /*8740*/  IMAD R7, R7, UR7, R6 ;  /* 0x0000000707077c24 */ /* 0x000fe4000f8e0206 */
[----:B------:R-:W-:Y:S01]  /*8750*/  FMUL R6, R9, UR6 ;  /* 0x0000000609067c20 */ /* 0x000fe20008400000 */
[----:B------:R-:W-:Y:S01]  /*8760*/  ULDC UR6, c[0x0][0x618] ;  /* 0x0001860000067ab9 */ /* 0x000fe20000000800 */
[----:B------:R-:W-:Y:S01]  /*8770*/  ULDC UR7, c[0x0][0x154] ;  /* 0x0000550000077ab9 */ /* 0x000fe20000000800 */
[----:B------:R-:W-:-:S03]  /*8780*/  IMAD.IADD R5, R5, 0x1, R7 ;  /* 0x0000000105057824 */ /* 0x000fc600078e0207 */
[----:B------:R-:W3:Y:S02]  /*8790*/  F2I.U32.TRUNC.NTZ R6, R6 ;  /* 0x0000000600067305 */ /* 0x000ee4000020f000 */
[----:B------:R-:W-:Y:S02]  /*87a0*/  SHF.R.U64 R9, R4, UR6, R5 ;  /* 0x0000000604097c19 */ /* 0x000fe40008001205 */
[----:B-1----:R-:W-:-:S05]  /*87b0*/  I2FP.F32.U32 R4, R13 ;  /* 0x0000000d00047245 */ /* 0x002fca0000201000 */
[----:B------:R-:W-:Y:S01]  /*87c0*/  FMUL R22, R4, UR7 ;  /* 0x0000000704167c20 */ /* 0x000fe20008400000 */
[----:B------:R-:W-:Y:S01]  /*87d0*/  SHF.R.U32.HI R4, RZ, UR6, R5 ;  /* 0x00000006ff047c19 */ /* 0x000fe20008011605 */
[----:B------:R-:W-:-:S03]  /*87e0*/  ULDC UR6, c[0x0][0x658] ;  /* 0x0001960000067ab9 */ /* 0x000fc60000000800 */
[--C-:B------:R-:W-:Y:S01]  /*87f0*/  SHF.R.U64 R21, R9, UR8, R4.reuse ;  /* 0x0000000809157c19 */ /* 0x100fe20008001204 */
[----:B------:R-:W1:Y:S01]  /*8800*/  F2I.U32.TRUNC.NTZ R22, R22 ;  /* 0x0000001600167305 */ /* 0x000e62000020f000 */
[----:B------:R-:W-:Y:S01]  /*8810*/  SHF.R.U32.HI R4, RZ, UR8, R4 ;  /* 0x00000008ff047c19 */ /* 0x000fe20008011604 */
[----:B---3--:R-:W-:-:S03]  /*8820*/  IMAD.MOV R6, RZ, RZ, -R6 ;  /* 0x000000ffff067224 */ /* 0x008fc600078e0a06 */
[----:B------:R-:W-:Y:S01]  /*8830*/  SHF.R.U64 R15, R21, UR6, R4 ;  /* 0x00000006150f7c19 */ /* 0x000fe20008001204 */
[----:B--2---:R-:W-:Y:S01]  /*8840*/  IMAD R14, R25, R6, R14 ;  /* 0x00000006190e7224 */ /* 0x004fe200078e020e */
[----:B------:R-:W-:-:S03]  /*8850*/  SHF.R.U32.HI R23, RZ, UR6, R4 ;  /* 0x00000006ff177c19 */ /* 0x000fc60008011604 */
[----:B------:R-:W-:Y:S02]  /*8860*/  IMAD.MOV.U32 R4, RZ, RZ, R15 ;  /* 0x000000ffff047224 */ /* 0x000fe400078e000f */
[----:B------:R-:W-:Y:S01]  /*8870*/  IMAD.MOV.U32 R5, RZ, RZ, R23 ;  /* 0x000000ffff057224 */ /* 0x000fe200078e0017 */
[----:B-1----:R-:W-:Y:S06]  /*8880*/  @!P1 BRA `(.L_x_171) ;  /* 0x0000000000289947 */ /* 0x002fec0003800000 */
[----:B------:R-:W-:Y:S02]  /*8890*/  ULDC UR6, c[0x0][0x64c] ;  /* 0x0001930000067ab9 */ /* 0x000fe40000000800 */
[----:B------:R-:W-:-:S05]  /*88a0*/  IADD3 R5, P1, R15, UR6, RZ ;  /* 0x000000060f057c10 */ /* 0x000fca000ff3e0ff */
[----:B------:R-:W-:-:S04]  /*88b0*/  IMAD.X R23, RZ, RZ, R23, P1 ;  /* 0x000000ffff177224 */ /* 0x000fc800008e0617 */
[----:B------:R-:W-:-:S04]  /*88c0*/  IMAD.WIDE.U32 R6, R23, UR10, RZ ;  /* 0x0000000a17067c25 */ /* 0x000fc8000f8e00ff */
[----:B------:R-:W-:-:S04]  /*88d0*/  IMAD.WIDE.U32 R6, P1, R5, UR11, R6 ;  /* 0x0000000b05067c25 */ /* 0x000fc8000f820006 */
[----:B------:R-:W-:-:S04]  /*88e0*/  IMAD.WIDE.U32 R4, R5, UR10, RZ ;  /* 0x0000000a05047c25 */ /* 0x000fc8000f8e00ff */
[----:B------:R-:W-:Y:S01]  /*88f0*/  IMAD.MOV.U32 R4, RZ, RZ, R7 ;  /* 0x000000ffff047224 */ /* 0x000fe200078e0007 */
[----:B------:R-:W-:Y:S01]  /*8900*/  IADD3 RZ, P3, R5, R6, RZ ;  /* 0x0000000605ff7210 */ /* 0x000fe20007f7e0ff */
[----:B------:R-:W-:-:S04]  /*8910*/  IMAD.X R5, RZ, RZ, RZ, P1 ;  /* 0x000000ffff057224 */ /* 0x000fc800008e06ff */
[----:B------:R-:W-:-:S08]  /*8920*/  IMAD.WIDE.U32.X R4, R23, UR11, R4, P3 ;  /* 0x0000000b17047c25 */ /* 0x000fd000098e0404 */
.L_x_171:
[----:B------:R-:W-:Y:S01]  /*8930*/  ISETP.NE.AND P1, PT, R2, 0x1, PT ;  /* 0x000000010200780c */ /* 0x000fe20003f25270 */
[----:B------:R-:W-:Y:S01]  /*8940*/  ULDC UR6, c[0x0][0x648] ;  /* 0x0001920000067ab9 */ /* 0x000fe20000000800 */
[----:B------:R-:W-:Y:S01]  /*8950*/  LOP3.LUT R21, R21, UR13, RZ, 0xc0, !PT ;  /* 0x0000000d15157c12 */ /* 0x000fe2000f8ec0ff */
[----:B------:R-:W-:Y:S01]  /*8960*/  IMAD.MOV R22, RZ, RZ, -R22 ;  /* 0x000000ffff167224 */ /* 0x000fe200078e0a16 */
[----:B------:R-:W-:Y:S01]  /*8970*/  SHF.R.U64 R4, R4, UR6, R5 ;  /* 0x0000000604047c19 */ /* 0x000fe20008001205 */
[----:B------:R-:W-:Y:S01]  /*8980*/  ULDC UR6, c[0x0][0x638] ;  /* 0x00018e0000067ab9 */ /* 0x000fe20000000800 */
[----:B------:R-:W-:Y:S01]  /*8990*/  ULDC UR7, c[0x0][0x610] ;  /* 0x0001840000077ab9 */ /* 0x000fe20000000800 */
[----:B------:R-:W-:Y:S02]  /*89a0*/  IMAD.MOV.U32 R5, RZ, RZ, 0x1 ;  /* 0x00000001ff057424 */ /* 0x000fe400078e00ff */
[----:B------:R-:W-:Y:S02]  /*89b0*/  IMAD.MOV R6, RZ, RZ, -R4 ;  /* 0x000000ffff067224 */ /* 0x000fe400078e0a04 */
[----:B------:R-:W-:Y:S01]  /*89c0*/  IMAD R21, R4, UR5, R21 ;  /* 0x0000000504157c24 */ /* 0x000fe2000f8e0215 */
[----:B------:R-:W-:Y:S01]  /*89d0*/  LOP3.LUT R4, R9, UR4, RZ, 0xc0, !PT ;  /* 0x0000000409047c12 */ /* 0x000fe2000f8ec0ff */
[----:B0-----:R-:W-:-:S02]  /*89e0*/  @P1 IMAD R14, R20, R22, R13 ;  /* 0x00000016140e1224 */ /* 0x001fc400078e020d */
[----:B------:R-:W-:Y:S01]  /*89f0*/  IMAD R15, R6, UR6, R15 ;  /* 0x00000006060f7c24 */ /* 0x000fe2000f8e020f */
[----:B------:R-:W-:Y:S01]  /*8a00*/  ULDC UR6, c[0x0][0x600] ;  /* 0x0001800000067ab9 */ /* 0x000fe20000000800 */
[----:B------:R-:W-:Y:S02]  /*8a10*/  IMAD R14, R21, UR7, R14 ;  /* 0x00000007150e7c24 */ /* 0x000fe4000f8e020e */
[--C-:B------:R-:W-:Y:S01]  /*8a20*/  IMAD R15, R15, UR6, R4.reuse ;  /* 0x000000060f0f7c24 */ /* 0x100fe2000f8e0204 */
[----:B------:R-:W-:-:S04]  /*8a30*/  PRMT R4, R5, 0x7610, R4 ;  /* 0x0000761005047816 */ /* 0x000fc80000000004 */
[----:B------:R-:W-:Y:S02]  /*8a40*/  SEL R20, R15, R14, !P1 ;  /* 0x0000000e0f147207 */ /* 0x000fe40004800000 */
[----:B------:R-:W-:-:S07]  /*8a50*/  SEL R13, R14, R15, !P1 ;  /* 0x0000000f0e0d7207 */ /* 0x000fce0004800000 */
.L_x_169:
[----:B------:R-:W-:Y:S05]  /*8a60*/  BSYNC B1 ;  /* 0x0000000000017941 */ /* 0x000fea0003800000 */
.L_x_168:
[----:B------:R-:W-:-:S13]  /*8a70*/  LOP3.LUT P1, RZ, R4, 0xff, RZ, 0xc0, !PT ;  /* 0x000000ff04ff7812 */ /* 0x000fda000782c0ff */
[----:B------:R-:W-:Y:S05]  /*8a80*/  @P1 BRA `(.L_x_172) ;  /* 0xfffffff400141947 */ /* 0x000fea000383ffff */
[----:B------:R-:W-:Y:S05]  /*8a90*/  BSYNC B0 ;  /* 0x0000000000007941 */ /* 0x000fea0003800000 */
.L_x_160:
[----:B------:R-:W-:-:S03]  /*8aa0*/  UMOV UR6, 0xffffffff ;  /* 0xffffffff00067882 */ /* 0x000fc60000000000 */
[----:B------:R-:W-:Y:S05]  /*8ab0*/  BRA.DIV UR6, `(.L_x_173) ;  /* 0x0000000606187947 */ /* 0x000fea000b800000 */
[----:B------:R-:W-:-:S13]  /*8ac0*/  ELECT P6, URZ, PT ;  /* 0x00000000003f782f */ /* 0x000fda00038c0000 */
.L_x_187:
[----:B------:R-:W-:Y:S04]  /*8ad0*/  BSSY B0, `(.L_x_174) ;  /* 0x000002b000007945 */ /* 0x000fe80003800000 */
[----:B------:R-:W-:Y:S05]  /*8ae0*/  @!P6 BRA `(.L_x_175) ;  /* 0x0000000000a4e947 */ /* 0x000fea0003800000 */
[----:B------:R-:W-:-:S04]  /*8af0*/  LOP3.LUT R18, R18, 0x2, RZ, 0xfc, !PT ;  /* 0x0000000212127812 */ /* 0x000fc800078efcff */
[----:B------:R-:W-:-:S13]  /*8b00*/  ISETP.NE.AND P0, PT, R18, 0x3, PT ;  /* 0x000000031200780c */ /* 0x000fda0003f05270 */
[----:B------:R-:W-:Y:S05]  /*8b10*/  @!P0 BRA `(.L_x_176) ;  /* 0x0000000000048947 */ /* 0x000fea0003800000 */
[----:B------:R-:W-:Y:S01]  /*8b20*/  BPT.TRAP 0x1 ;  /* 0x000000040000795c */ /* 0x000fe20000300000 */
.L_x_176:
[----:B------:R-:W0:Y:S01]  /*8b30*/  S2R R5, SR_CgaCtaId ;  /* 0x0000000000057919 */ /* 0x000e220000008800 */
[----:B------:R-:W-:Y:S02]  /*8b40*/  MOV R2, 0x400 ;  /* 0x0000040000027802 */ /* 0x000fe40000000f00 */
[----:B------:R-:W-:Y:S02]  /*8b50*/  SHF.L.U32 R4, R0, 0x1f, RZ ;  /* 0x0000001f00047819 */ /* 0x000fe400000006ff */
[----:B0-----:R-:W-:-:S05]  /*8b60*/  LEA R2, R5, R2, 0x18 ;  /* 0x0000000205027211 */ /* 0x001fca00078ec0ff */
[----:B------:R-:W-:-:S04]  /*8b70*/  VIADD R2, R2, 0x20 ;  /* 0x0000002002027836 */ /* 0x000fc80000000000 */
[C---:B------:R-:W-:Y:S02]  /*8b80*/  IMAD R7, R3.reuse, 0x8, R2 ;  /* 0x0000000803077824 */ /* 0x040fe400078e0202 */
[----:B------:R-:W-:Y:S02]  /*8b90*/  VIADD R3, R3, 0x1 ;  /* 0x0000000103037836 */ /* 0x000fe40000000000 */
[----:B------:R-:W0:Y:S03]  /*8ba0*/  SYNCS.PHASECHK.TRANS64.TRYWAIT P0, [R7+URZ], R4 ;  /* 0x00000004070075a7 */ /* 0x000e26000800017f */
[----:B------:R-:W-:-:S04]  /*8bb0*/  ISETP.NE.AND P1, PT, R3, 0x4, PT ;  /* 0x000000040300780c */ /* 0x000fc80003f25270 */
[----:B------:R-:W-:Y:S02]  /*8bc0*/  SEL R5, RZ, 0x1, P1 ;  /* 0x00000001ff057807 */ /* 0x000fe40000800000 */
[----:B------:R-:W-:Y:S02]  /*8bd0*/  SEL R3, R3, RZ, P1 ;  /* 0x000000ff03037207 */ /* 0x000fe40000800000 */
[----:B------:R-:W-:-:S03]  /*8be0*/  LOP3.LUT R6, R0, R5, RZ, 0x3c, !PT ;  /* 0x0000000500067212 */ /* 0x000fc600078e3cff */
[----:B------:R-:W-:Y:S01]  /*8bf0*/  IMAD R8, R3, 0x8, R2 ;  /* 0x0000000803087824 */ /* 0x000fe200078e0202 */
[----:B------:R-:W-:Y:S01]  /*8c00*/  SHF.L.U32 R5, R6, 0x1f, RZ ;  /* 0x0000001f06057819 */ /* 0x000fe200000006ff */
[----:B0-----:R-:W-:Y:S06]  /*8c10*/  @!P0 BRA `(.L_x_177) ;  /* 0x0000000000e08947 */ /* 0x001fec0003800000 */
.L_x_188:
[----:B------:R-:W1:Y:S01]  /*8c20*/  SYNCS.PHASECHK.TRANS64.TRYWAIT P0, [R8+URZ], R5 ;  /* 0x00000005080075a7 */ /* 0x000e62000800017f */
[----:B------:R-:W-:-:S05]  /*8c30*/  VIADD R0, R3, 0x1 ;  /* 0x0000000103007836 */ /* 0x000fca0000000000 */
[----:B------:R-:W-:-:S04]  /*8c40*/  ISETP.NE.AND P1, PT, R0, 0x4, PT ;  /* 0x000000040000780c */ /* 0x000fc80003f25270 */
[----:B------:R-:W-:Y:S02]  /*8c50*/  SEL R3, RZ, 0x1, P1 ;  /* 0x00000001ff037807 */ /* 0x000fe40000800000 */
[----:B0-----:R-:W-:Y:S02]  /*8c60*/  SEL R7, R0, RZ, P1 ;  /* 0x000000ff00077207 */ /* 0x001fe40000800000 */
[----:B------:R-:W-:-:S03]  /*8c70*/  LOP3.LUT R9, R6, R3, RZ, 0x3c, !PT ;  /* 0x0000000306097212 */ /* 0x000fc600078e3cff */
[----:B------:R-:W-:Y:S01]  /*8c80*/  IMAD R11, R7, 0x8, R2 ;  /* 0x00000008070b7824 */ /* 0x000fe200078e0202 */
[----:B------:R-:W-:Y:S01]  /*8c90*/  SHF.L.U32 R6, R9, 0x1f, RZ ;  /* 0x0000001f09067819 */ /* 0x000fe200000006ff */
[----:B-1----:R-:W-:Y:S06]  /*8ca0*/  @!P0 BRA `(.L_x_178) ;  /* 0x0000000000d08947 */ /* 0x002fec0003800000 */
.L_x_189:
[----:B------:R-:W1:Y:S01]  /*8cb0*/  SYNCS.PHASECHK.TRANS64.TRYWAIT P0, [R11+URZ], R6 ;  /* 0x000000060b0075a7 */ /* 0x000e62000800017f */
[----:B------:R-:W-:-:S05]  /*8cc0*/  VIADD R0, R7, 0x1 ;  /* 0x0000000107007836 */ /* 0x000fca0000000000 */
[----:B------:R-:W-:-:S04]  /*8cd0*/  ISETP.NE.AND P1, PT, R0, 0x4, PT ;  /* 0x000000040000780c */ /* 0x000fc80003f25270 */
[----:B------:R-:W-:Y:S02]  /*8ce0*/  SEL R4, RZ, 0x1, P1 ;  /* 0x00000001ff047807 */ /* 0x000fe40000800000 */
[----:B------:R-:W-:Y:S02]  /*8cf0*/  SEL R3, R0, RZ, P1 ;  /* 0x000000ff00037207 */ /* 0x000fe40000800000 */
[----:B------:R-:W-:Y:S01]  /*8d00*/  LOP3.LUT R0, R9, R4, RZ, 0x3c, !PT ;  /* 0x0000000409007212 */ /* 0x000fe200078e3cff */
[----:B-1----:R-:W-:Y:S06]  /*8d10*/  @!P0 BRA `(.L_x_179) ;  /* 0x0000000000c88947 */ /* 0x002fec0003800000 */
.L_x_190:
[----:B------:R-:W-:Y:S01]  /*8d20*/  IMAD R3, R3, 0x8, R2 ;  /* 0x0000000803037824 */ /* 0x000fe200078e0202 */
[----:B------:R-:W-:-:S07]  /*8d30*/  SHF.L.U32 R0, R0, 0x1f, RZ ;  /* 0x0000001f00007819 */ /* 0x000fce00000006ff */
.L_x_180:
[----:B--2---:R2:W3:Y:S02]  /*8d40*/  SYNCS.PHASECHK.TRANS64.TRYWAIT P0, [R3+URZ], R0 ;  /* 0x00000000030075a7 */ /* 0x0044e4000800017f */
[----:B---3--:R-:W-:Y:S05]  /*8d50*/  @!P0 NANOSLEEP.SYNCS 0x989680 ;  /* 0x009896800000895d */ /* 0x008fea0003900000 */
[----:B------:R-:W3:Y:S02]  /*8d60*/  @!P0 SYNCS.PHASECHK.TRANS64 P0, [R3+URZ], R0 ;  /* 0x00000000030085a7 */ /* 0x000ee4000800007f */
[----:B---3--:R-:W-:Y:S05]  /*8d70*/  @!P0 BRA `(.L_x_180) ;  /* 0xfffffffc00f08947 */ /* 0x008fea000383ffff */
.L_x_175:
[----:B------:R-:W-:Y:S05]  /*8d80*/  BSYNC B0 ;  /* 0x0000000000007941 */ /* 0x000fea0003800000 */
.L_x_174:
[----:B------:R-:W-:Y:S05]  /*8d90*/  EXIT ;  /* 0x000000000000794d */ /* 0x000fea0003800000 */
.L_x_17:
[----:B-1----:R1:W2:Y:S02]  /*8da0*/  SYNCS.PHASECHK.TRANS64.TRYWAIT P1, [R3+URZ], R0 ;  /* 0x00000000030075a7 */ /* 0x0022a4000802017f */
[----:B--2---:R-:W-:Y:S05]  /*8db0*/  @!P1 NANOSLEEP.SYNCS 0x989680 ;  /* 0x009896800000995d */ /* 0x004fea0003900000 */
[----:B------:R-:W2:Y:S02]  /*8dc0*/  @!P1 SYNCS.PHASECHK.TRANS64 P1, [R3+URZ], R0 ;  /* 0x00000000030095a7 */ /* 0x000ea4000802007f */
[----:B--2---:R-:W-:Y:S05]  /*8dd0*/  @!P1 BRA `(.L_x_17) ;  /* 0xfffffffc00f09947 */ /* 0x004fea000383ffff */
[----:B------:R-:W-:Y:S05]  /*8de0*/  BRA `(.L_x_16) ;  /* 0xffffff8400c07947 */ /* 0x000fea000383ffff */
.L_x_22:
[----:B-1----:R-:W-:-:S04]  /*8df0*/  IMAD.U32 R4, RZ, RZ, UR4 ;  /* 0x00000004ff047e24 */ /* 0x002fc8000f8e00ff */
[----:B------:R1:W2:Y:S03]  /*8e00*/  SYNCS.PHASECHK.TRANS64.TRYWAIT P1, [R4+URZ], R3 ;  /* 0x00000003040075a7 */ /* 0x0002a6000802017f */
[----:B--2---:R-:W-:Y:S05]  /*8e10*/  @!P1 NANOSLEEP.SYNCS 0x989680 ;  /* 0x009896800000995d */ /* 0x004fea0003900000 */
[----:B------:R-:W2:Y:S02]  /*8e20*/  @!P1 SYNCS.PHASECHK.TRANS64 P1, [R4+URZ], R3 ;  /* 0x00000003040095a7 */ /* 0x000ea4000802007f */
[----:B--2---:R-:W-:Y:S05]  /*8e30*/  @!P1 BRA `(.L_x_22) ;  /* 0xfffffffc00ec9947 */ /* 0x004fea000383ffff */
[----:B------:R-:W-:Y:S05]  /*8e40*/  BRA `(.L_x_21) ;  /* 0xffffff8c00c47947 */ /* 0x000fea000383ffff */
.L_x_161:
[----:B------:R-:W-:Y:S01]  /*8e50*/  BSSY B1, `(.L_x_181) ;  /* 0x0000006000017945 */ /* 0x000fe20003800000 */
[----:B------:R-:W-:-:S07]  /*8e60*/  IMAD.MOV.U32 R15, RZ, RZ, -0x1 ;  /* 0xffffffffff0f7424 */ /* 0x000fce00078e00ff */
[----:B------:R-:W-:Y:S05]  /*8e70*/  WARPSYNC.COLLECTIVE R15, `(.L_x_182) ;  /* 0x000000000f0c7348 */ /* 0x000fea0003c00000 */
[----:B------:R-:W-:Y:S02]  /*8e80*/  ELECT P6, UR62, PT ;  /* 0x00000000003e782f */ /* 0x000fe400038c0000 */
[----:B------:R-:W-:Y:S01]  /*8e90*/  MOV R14, UR62 ;  /* 0x0000003e000e7c02 */ /* 0x000fe20008000f00 */
[----:B------:R-:W-:Y:S10]  /*8ea0*/  ENDCOLLECTIVE ;  /* 0x000000000000791b */ /* 0x000ff40003800000 */
.L_x_182:
[----:B------:R-:W-:Y:S05]  /*8eb0*/  BSYNC B1 ;  /* 0x0000000000017941 */ /* 0x000fea0003800000 */
.L_x_181:
[----:B------:R-:W-:Y:S05]  /*8ec0*/  BRA `(.L_x_183) ;  /* 0xfffffff000107947 */ /* 0x000fea000383ffff */
.L_x_164:
[----:B0-----:R0:W1:Y:S02]  /*8ed0*/  SYNCS.PHASECHK.TRANS64.TRYWAIT P1, [R14+URZ+0x20], R7 ;  /* 0x000020070e0075a7 */ /* 0x001064000802017f */
[----:B-1----:R-:W-:Y:S05]  /*8ee0*/  @!P1 NANOSLEEP.SYNCS 0x989680 ;  /* 0x009896800000995d */ /* 0x002fea0003900000 */
[----:B------:R-:W1:Y:S02]  /*8ef0*/  @!P1 SYNCS.PHASECHK.TRANS64 P1, [R14+URZ+0x20], R7 ;  /* 0x000020070e0095a7 */ /* 0x000e64000802007f */
[----:B-1----:R-:W-:Y:S05]  /*8f00*/  @!P1 BRA `(.L_x_164) ;  /* 0xfffffffc00f09947 */ /* 0x002fea000383ffff */
[----:B------:R-:W-:Y:S05]  /*8f10*/  BRA `(.L_x_184) ;  /* 0xfffffff000447947 */ /* 0x000fea000383ffff */
.L_x_173:
[----:B------:R-:W-:Y:S01]  /*8f20*/  BSSY B0, `(.L_x_185) ;  /* 0x0000006000007945 */ /* 0x000fe20003800000 */
[----:B------:R-:W-:-:S07]  /*8f30*/  IMAD.MOV.U32 R15, RZ, RZ, -0x1 ;  /* 0xffffffffff0f7424 */ /* 0x000fce00078e00ff */
[----:B------:R-:W-:Y:S05]  /*8f40*/  WARPSYNC.COLLECTIVE R15, `(.L_x_186) ;  /* 0x000000000f0c7348 */ /* 0x000fea0003c00000 */
[----:B------:R-:W-:Y:S02]  /*8f50*/  ELECT P6, UR62, PT ;  /* 0x00000000003e782f */ /* 0x000fe400038c0000 */
[----:B------:R-:W-:Y:S01]  /*8f60*/  MOV R14, UR62 ;  /* 0x0000003e000e7c02 */ /* 0x000fe20008000f00 */
[----:B------:R-:W-:Y:S10]  /*8f70*/  ENDCOLLECTIVE ;  /* 0x000000000000791b */ /* 0x000ff40003800000 */
.L_x_186:
[----:B------:R-:W-:Y:S05]  /*8f80*/  BSYNC B0 ;  /* 0x0000000000007941 */ /* 0x000fea0003800000 */
.L_x_185:
[----:B------:R-:W-:Y:S05]  /*8f90*/  BRA `(.L_x_187) ;  /* 0xfffffff800cc7947 */ /* 0x000fea000383ffff */
.L_x_177:
[----:B0-----:R0:W1:Y:S02]  /*8fa0*/  SYNCS.PHASECHK.TRANS64.TRYWAIT P0, [R7+URZ], R4 ;  /* 0x00000004070075a7 */ /* 0x001064000800017f */
[----:B-1----:R-:W-:Y:S05]  /*8fb0*/  @!P0 NANOSLEEP.SYNCS 0x989680 ;  /* 0x009896800000895d */ /* 0x002fea0003900000 */
[----:B------:R-:W1:Y:S02]  /*8fc0*/  @!P0 SYNCS.PHASECHK.TRANS64 P0, [R7+URZ], R4 ;  /* 0x00000004070085a7 */ /* 0x000e64000800007f */
[----:B-1----:R-:W-:Y:S05]  /*8fd0*/  @!P0 BRA `(.L_x_177) ;  /* 0xfffffffc00f08947 */ /* 0x002fea000383ffff */
[----:B------:R-:W-:Y:S05]  /*8fe0*/  BRA `(.L_x_188) ;  /* 0xfffffffc000c7947 */ /* 0x000fea000383ffff */
.L_x_178:
[----:B0-----:R0:W1:Y:S02]  /*8ff0*/  SYNCS.PHASECHK.TRANS64.TRYWAIT P0, [R8+URZ], R5 ;  /* 0x00000005080075a7 */ /* 0x001064000800017f */
[----:B-1----:R-:W-:Y:S05]  /*9000*/  @!P0 NANOSLEEP.SYNCS 0x989680 ;  /* 0x009896800000895d */ /* 0x002fea0003900000 */
[----:B------:R-:W1:Y:S02]  /*9010*/  @!P0 SYNCS.PHASECHK.TRANS64 P0, [R8+URZ], R5 ;  /* 0x00000005080085a7 */ /* 0x000e64000800007f */
[----:B-1----:R-:W-:Y:S05]  /*9020*/  @!P0 BRA `(.L_x_178) ;  /* 0xfffffffc00f08947 */ /* 0x002fea000383ffff */
[----:B------:R-:W-:Y:S05]  /*9030*/  BRA `(.L_x_189) ;  /* 0xfffffffc001c7947 */ /* 0x000fea000383ffff */
.L_x_179:
[----:B-1----:R1:W2:Y:S02]  /*9040*/  SYNCS.PHASECHK.TRANS64.TRYWAIT P0, [R11+URZ], R6 ;  /* 0x000000060b0075a7 */ /* 0x0022a4000800017f */
[----:B--2---:R-:W-:Y:S05]  /*9050*/  @!P0 NANOSLEEP.SYNCS 0x989680 ;  /* 0x009896800000895d */ /* 0x004fea0003900000 */
[----:B------:R-:W2:Y:S02]  /*9060*/  @!P0 SYNCS.PHASECHK.TRANS64 P0, [R11+URZ], R6 ;  /* 0x000000060b0085a7 */ /* 0x000ea4000800007f */
[----:B--2---:R-:W-:Y:S05]  /*9070*/  @!P0 BRA `(.L_x_179) ;  /* 0xfffffffc00f08947 */ /* 0x004fea000383ffff */
[----:B------:R-:W-:Y:S05]  /*9080*/  BRA `(.L_x_190) ;  /* 0xfffffffc00247947 */ /* 0x000fea000383ffff */
.L_x_191:
[----:B------:R-:W-:-:S00]  /*9090*/  BRA `(.L_x_191) ;  /* 0xfffffffc00fc7947 */ /* 0x000fc0000383ffff */
[----:B------:R-:W-:-:S00]  /*90a0*/  NOP ;  /* 0x0000000000007918 */ /* 0x000fc00000000000 */
        /* <DEDUP_REMOVED lines=13> */
.L_x_192:


//--------------------- .nv.global.init           --------------------------
	.section	.nv.global.init,"aw",@progbits
.nv.global.init:
	.type		$str$22,@object
	.size		$str$22,($str$23 - $str$22)
$str$22:
        /*0000*/ 	.byte	0x6b, 0x5f, 0x74, 0x69, 0x6c, 0x65, 0x5f, 0x63, 0x6f, 0x75, 0x6e, 0x74, 0x20, 0x3e, 0x3d, 0x20
        /*0010*/ 	.byte	0x31, 0x00
	.type		$str$23,@object
	.size		$str$23,(__unnamed_1 - $str$23)
$str$23:
        /*0012*/ 	.byte	0x2f, 0x74, 0x6d, 0x70, 0x2f, 0x63, 0x75, 0x74, 0x6c, 0x61, 0x73, 0x73, 0x5f, 0x73, 0x77, 0x65
        /*0022*/ 	.byte	0x65, 0x70, 0x5f, 0x73, 0x72, 0x63, 0x2f, 0x69, 0x6e, 0x63, 0x6c, 0x75, 0x64, 0x65, 0x2f, 0x63
        /*0032*/ 	.byte	0x75, 0x74, 0x6c, 0x61, 0x73, 0x73, 0x2f, 0x67, 0x65, 0x6d, 0x6d, 0x2f, 0x63, 0x6f, 0x6c, 0x6c
        /*0042*/ 	.byte	0x65, 0x63, 0x74, 0x69, 0x76, 0x65, 0x2f, 0x73, 0x6d, 0x39, 0x30, 0x5f, 0x6d, 0x6d, 0x61, 0x5f
        /*0052*/ 	.byte	0x74, 0x6d, 0x61, 0x5f, 0x67, 0x6d, 0x6d, 0x61, 0x5f, 0x73, 0x73, 0x5f, 0x77, 0x61, 0x72, 0x70
        /*0062*/ 	.byte	0x73, 0x70, 0x65, 0x63, 0x69, 0x61, 0x6c, 0x69, 0x7a, 0x65, 0x64, 0x2e, 0x68, 0x70, 0x70, 0x00
	.type		__unnamed_1,@object
	.size		__unnamed_1,(.L_0 - __unnamed_1)
__unnamed_1:
        /*0072*/ 	.byte	0x76, 0x6f, 0x69, 0x64, 0x20, 0x63, 0x75, 0x74, 0x6c, 0x61, 0x73, 0x73, 0x3a, 0x3a, 0x67, 0x65
        /* <DEDUP_REMOVED lines=176> */
        /*0b82*/ 	.byte	0x65, 0x3a, 0x3a, 0x69, 0x64, 0x65, 0x6e, 0x74, 0x69, 0x74, 0x79, 0x5d, 0x00
.L_0:


//--------------------- .nv.shared._ZN7cutlass13device_kernelINS_4gemm6kernel13GemmUniversalIN4cute5tupleIJiiiiEEENS1_10collective13CollectiveMmaINS1_34MainloopSm90TmaGmmaWarpSpecializedILi4ENS5_IJNS4_1CILi1EEESB_SB_EEENS1_35KernelTmaWarpSpecializedCooperativeEEENS5_IJNSA_ILi256EEENSA_ILi64EEESG_EEENS_10tfloat32_tENS5_IJlSB_lEEESI_SJ_NS4_8TiledMMAINS4_8MMA_AtomIJNS4_4SM904GMMA29MMA_64x64x8_F32TF32TF32_SS_TNILNSN_7ScaleInE1ELSP_1EEEEEENS4_6LayoutINS5_IJNSA_ILi2EEESB_SB_EEENS5_IJSB_NSA_ILi0EEESV_EEEEENS5_IJNS4_10UnderscoreESY_SY_EEEEENS4_13SM90_TMA_LOADENS4_14ComposedLayoutINS4_7SwizzleILi3ELi4ELi3EEENS4_18smem_ptr_flag_bitsILi32EEENSS_INS5_IJNSA_ILi8EEENSA_ILi32EEEEEENS5_IJS18_SB_EEEEEEEvNS4_8identityES11_S1C_vS1D_EENS_8epilogue10collective6detail29Sm90TmaWarpSpecializedAdapterINS1G_15DefaultEpilogueISI_SJ_SJ_NS1F_6thread17LinearCombinationISI_Li1EffLNS1K_9ScaleType4KindE0ELNS_15FloatRoundStyleE2ESI_EENS1_15EpilogueDefaultEEEEEvvEEEEvNT_6ParamsE --------------------------
	.section	.nv.shared._ZN7cutlass13device_kernelINS_4gemm6kernel13GemmUniversalIN4cute5tupleIJiiiiEEENS1_10collective13CollectiveMmaINS1_34MainloopSm90TmaGmmaWarpSpecializedILi4ENS5_IJNS4_1CILi1EEESB_SB_EEENS1_35KernelTmaWarpSpecializedCooperativeEEENS5_IJNSA_ILi256EEENSA_ILi64EEESG_EEENS_10tfloat32_tENS5_IJlSB_lEEESI_SJ_NS4_8TiledMMAINS4_8MMA_AtomIJNS4_4SM904GMMA29MMA_64x64x8_F32TF32TF32_SS_TNILNSN_7ScaleInE1ELSP_1EEEEEENS4_6LayoutINS5_IJNSA_ILi2EEESB_SB_EEENS5_IJSB_NSA_ILi0EEESV_EEEEENS5_IJNS4_10UnderscoreESY_SY_EEEEENS4_13SM90_TMA_LOADENS4_14ComposedLayoutINS4_7SwizzleILi3ELi4ELi3EEENS4_18smem_ptr_flag_bitsILi32EEENSS_INS5_IJNSA_ILi8EEENSA_ILi32EEEEEENS5_IJS18_SB_EEEEEEEvNS4_8identityES11_S1C_vS1D_EENS_8epilogue10collective6detail29Sm90TmaWarpSpecializedAdapterINS1G_15DefaultEpilogueISI_SJ_SJ_NS1F_6thread17LinearCombinationISI_Li1EffLNS1K_9ScaleType4KindE0ELNS_15FloatRoundStyleE2ESI_EENS1_15EpilogueDefaultEEEEEvvEEEEvNT_6ParamsE,"aw",@nobits
	.sectionflags	@""
	.align	16
	.zero		1024


//--------------------- .nv.shared.reserved.0     --------------------------
	.section	.nv.shared.reserved.0,"aw",@nobits
	.weak		__nv_reservedSMEM_offset_0_alias
	.size		__nv_reservedSMEM_offset_0_alias, 0, 0
	.other		__nv_reservedSMEM_offset_0_alias,@"STO_CUDA_RESERVED_SHARED STV_DEFAULT"
__nv_reservedSMEM_offset_0_alias:
	.zero		0


//--------------------- .nv.global                --------------------------
	.section	.nv.global,"aw",@nobits
.nv.global:
	.type		_ZN40_INTERNAL_d43cf7a5_4_k_cu_5dfd9174_221324cute1_E,@object
	.size		_ZN40_INTERNAL_d43cf7a5_4_k_cu_5dfd9174_221324cute1_E,(_ZN40_INTERNAL_d43cf7a5_4_k_cu_5dfd9174_221324cuda3std3__45__cpo6cbeginE - _ZN40_INTERNAL_d43cf7a5_4_k_cu_5dfd9174_221324cute1_E)
_ZN40_INTERNAL_d43cf7a5_4_k_cu_5dfd9174_221324cute1_E:
	.zero		1
	.type		_ZN40_INTERNAL_d43cf7a5_4_k_cu_5dfd9174_221324cuda3std3__45__cpo6cbeginE,@object
	.size		_ZN40_INTERNAL_d43cf7a5_4_k_cu_5dfd9174_221324cuda3std3__45__cpo6cbeginE,(_ZN40_INTERNAL_d43cf7a5_4_k_cu_5dfd9174_221324cuda3std3__48in_placeE - _ZN40_INTERNAL_d43cf7a5_4_k_cu_5dfd9174_221324cuda3std3__45__cpo6cbeginE)
_ZN40_INTERNAL_d43cf7a5_4_k_cu_5dfd9174_221324cuda3std3__45__cpo6cbeginE:
	.zero		1
	.type		_ZN40_INTERNAL_d43cf7a5_4_k_cu_5dfd9174_221324cuda3std3__48in_placeE,@object
	.size		_ZN40_INTERNAL_d43cf7a5_4_k_cu_5dfd9174_221324cuda3std3__48in_placeE,(_ZN40_INTERNAL_d43cf7a5_4_k_cu_5dfd9174_221324cuda3std6ranges3__45__cpo9iter_moveE - _ZN40_INTERNAL_d43cf7a5_4_k_cu_5dfd9174_221324cuda3std3__48in_placeE)
_ZN40_INTERNAL_d43cf7a5_4_k_cu_5dfd9174_221324cuda3std3__48in_placeE:
	.zero		1
	.type		_ZN40_INTERNAL_d43cf7a5_4_k_cu_5dfd9174_221324cuda3std6ranges3__45__cpo9iter_moveE,@object
	.size		_ZN40_INTERNAL_d43cf7a5_4_k_cu_5dfd9174_221324cuda3std6ranges3__45__cpo9iter_moveE,(_ZN40_INTERNAL_d43cf7a5_4_k_cu_5dfd9174_221324cuda3std3__45__cpo5beginE - _ZN40_INTERNAL_d43cf7a5_4_k_cu_5dfd9174_221324cuda3std6ranges3__45__cpo9iter_moveE)
_ZN40_INTERNAL_d43cf7a5_4_k_cu_5dfd9174_221324cuda3std6ranges3__45__cpo9iter_moveE:
	.zero		1
	.type		_ZN40_INTERNAL_d43cf7a5_4_k_cu_5dfd9174_221324cuda3std3__45__cpo5beginE,@object
	.size		_ZN40_INTERNAL_d43cf7a5_4_k_cu_5dfd9174_221324cuda3std3__45__cpo5beginE,(_ZN40_INTERNAL_d43cf7a5_4_k_cu_5dfd9174_221324cuda3std3__442_GLOBAL__N__d43cf7a5_4_k_cu_5dfd9174_221326ignoreE - _ZN40_INTERNAL_d43cf7a5_4_k_cu_5dfd9174_221324cuda3std3__45__cpo5beginE)
_ZN40_INTERNAL_d43cf7a5_4_k_cu_5dfd9174_221324cuda3std3__45__cpo5beginE:
	.zero		1
	.type		_ZN40_INTERNAL_d43cf7a5_4_k_cu_5dfd9174_221324cuda3std3__442_GLOBAL__N__d43cf7a5_4_k_cu_5dfd9174_221326ignoreE,@object
	.size		_ZN40_INTERNAL_d43cf7a5_4_k_cu_5dfd9174_221324cuda3std3__442_GLOBAL__N__d43cf7a5_4_k_cu_5dfd9174_221326ignoreE,(_ZN40_INTERNAL_d43cf7a5_4_k_cu_5dfd9174_221324cute7productE - _ZN40_INTERNAL_d43cf7a5_4_k_cu_5dfd9174_221324cuda3std3__442_GLOBAL__N__d43cf7a5_4_k_cu_5dfd9174_221326ignoreE)
_ZN40_INTERNAL_d43cf7a5_4_k_cu_5dfd9174_221324cuda3std3__442_GLOBAL__N__d43cf7a5_4_k_cu_5dfd9174_221326ignoreE:
	.zero		1
	.type		_ZN40_INTERNAL_d43cf7a5_4_k_cu_5dfd9174_221324cute7productE,@object
	.size		_ZN40_INTERNAL_d43cf7a5_4_k_cu_5dfd9174_221324cute7productE,(_ZN40_INTERNAL_d43cf7a5_4_k_cu_5dfd9174_221324cuda3std3__45__cpo3endE - _ZN40_INTERNAL_d43cf7a5_4_k_cu_5dfd9174_221324cute7productE)
_ZN40_INTERNAL_d43cf7a5_4_k_cu_5dfd9174_221324cute7productE:
	.zero		1
	.type		_ZN40_INTERNAL_d43cf7a5_4_k_cu_5dfd9174_221324cuda3std3__45__cpo3endE,@object
	.size		_ZN40_INTERNAL_d43cf7a5_4_k_cu_5dfd9174_221324cuda3std3__45__cpo3endE,(_ZN40_INTERNAL_d43cf7a5_4_k_cu_5dfd9174_221324cuda3std3__419piecewise_constructE - _ZN40_INTERNAL_d43cf7a5_4_k_cu_5dfd9174_221324cuda3std3__45__cpo3endE)
_ZN40_INTERNAL_d43cf7a5_4_k_cu_5dfd9174_221324cuda3std3__45__cpo3endE:
	.zero		1
	.type		_ZN40_INTERNAL_d43cf7a5_4_k_cu_5dfd9174_221324cuda3std3__419piecewise_constructE,@object
	.size		_ZN40_INTERNAL_d43cf7a5_4_k_cu_5dfd9174_221324cuda3std3__419piecewise_constructE,(_ZN40_INTERNAL_d43cf7a5_4_k_cu_5dfd9174_221324cuda3std3__45__cpo4cendE - _ZN40_INTERNAL_d43cf7a5_4_k_cu_5dfd9174_221324cuda3std3__419piecewise_constructE)
_ZN40_INTERNAL_d43cf7a5_4_k_cu_5dfd9174_221324cuda3std3__419piecewise_constructE:
	.zero		1
	.type		_ZN40_INTERNAL_d43cf7a5_4_k_cu_5dfd9174_221324cuda3std3__45__cpo4cendE,@object
	.size		_ZN40_INTERNAL_d43cf7a5_4_k_cu_5dfd9174_221324cuda3std3__45__cpo4cendE,(_ZN40_INTERNAL_d43cf7a5_4_k_cu_5dfd9174_221324cuda3std6ranges3__45__cpo4swapE - _ZN40_INTERNAL_d43cf7a5_4_k_cu_5dfd9174_221324cuda3std3__45__cpo4cendE)
_ZN40_INTERNAL_d43cf7a5_4_k_cu_5dfd9174_221324cuda3std3__45__cpo4cendE:
	.zero		1
	.type		_ZN40_INTERNAL_d43cf7a5_4_k_cu_5dfd9174_221324cuda3std6ranges3__45__cpo4swapE,@object
	.size		_ZN40_INTERNAL_d43cf7a5_4_k_cu_5dfd9174_221324cuda3std6ranges3__45__cpo4swapE,(.L_8 - _ZN40_INTERNAL_d43cf7a5_4_k_cu_5dfd9174_221324cuda3std6ranges3__45__cpo4swapE)
_ZN40_INTERNAL_d43cf7a5_4_k_cu_5dfd9174_221324cuda3std6ranges3__45__cpo4swapE:
	.zero		1
.L_8:


//--------------------- .nv.constant0._ZN7cutlass13device_kernelINS_4gemm6kernel13GemmUniversalIN4cute5tupleIJiiiiEEENS1_10collective13CollectiveMmaINS1_34MainloopSm90TmaGmmaWarpSpecializedILi4ENS5_IJNS4_1CILi1EEESB_SB_EEENS1_35KernelTmaWarpSpecializedCooperativeEEENS5_IJNSA_ILi256EEENSA_ILi64EEESG_EEENS_10tfloat32_tENS5_IJlSB_lEEESI_SJ_NS4_8TiledMMAINS4_8MMA_AtomIJNS4_4SM904GMMA29MMA_64x64x8_F32TF32TF32_SS_TNILNSN_7ScaleInE1ELSP_1EEEEEENS4_6LayoutINS5_IJNSA_ILi2EEESB_SB_EEENS5_IJSB_NSA_ILi0EEESV_EEEEENS5_IJNS4_10UnderscoreESY_SY_EEEEENS4_13SM90_TMA_LOADENS4_14ComposedLayoutINS4_7SwizzleILi3ELi4ELi3EEENS4_18smem_ptr_flag_bitsILi32EEENSS_INS5_IJNSA_ILi8EEENSA_ILi32EEEEEENS5_IJS18_SB_EEEEEEEvNS4_8identityES11_S1C_vS1D_EENS_8epilogue10collective6detail29Sm90TmaWarpSpecializedAdapterINS1G_15DefaultEpilogueISI_SJ_SJ_NS1F_6thread17LinearCombinationISI_Li1EffLNS1K_9ScaleType4KindE0ELNS_15FloatRoundStyleE2ESI_EENS1_15EpilogueDefaultEEEEEvvEEEEvNT_6ParamsE --------------------------
	.section	.nv.constant0._ZN7cutlass13device_kernelINS_4gemm6kernel13GemmUniversalIN4cute5tupleIJiiiiEEENS1_10collective13CollectiveMmaINS1_34MainloopSm90TmaGmmaWarpSpecializedILi4ENS5_IJNS4_1CILi1EEESB_SB_EEENS1_35KernelTmaWarpSpecializedCooperativeEEENS5_IJNSA_ILi256EEENSA_ILi64EEESG_EEENS_10tfloat32_tENS5_IJlSB_lEEESI_SJ_NS4_8TiledMMAINS4_8MMA_AtomIJNS4_4SM904GMMA29MMA_64x64x8_F32TF32TF32_SS_TNILNSN_7ScaleInE1ELSP_1EEEEEENS4_6LayoutINS5_IJNSA_ILi2EEESB_SB_EEENS5_IJSB_NSA_ILi0EEESV_EEEEENS5_IJNS4_10UnderscoreESY_SY_EEEEENS4_13SM90_TMA_LOADENS4_14ComposedLayoutINS4_7SwizzleILi3ELi4ELi3EEENS4_18smem_ptr_flag_bitsILi32EEENSS_INS5_IJNSA_ILi8EEENSA_ILi32EEEEEENS5_IJS18_SB_EEEEEEEvNS4_8identityES11_S1C_vS1D_EENS_8epilogue10collective6detail29Sm90TmaWarpSpecializedAdapterINS1G_15DefaultEpilogueISI_SJ_SJ_NS1F_6thread17LinearCombinationISI_Li1EffLNS1K_9ScaleType4KindE0ELNS_15FloatRoundStyleE2ESI_EENS1_15EpilogueDefaultEEEEEvvEEEEvNT_6ParamsE,"a",@progbits
	.sectionflags	@""
	.align	4
.nv.constant0._ZN7cutlass13device_kernelINS_4gemm6kernel13GemmUniversalIN4cute5tupleIJiiiiEEENS1_10collective13CollectiveMmaINS1_34MainloopSm90TmaGmmaWarpSpecializedILi4ENS5_IJNS4_1CILi1EEESB_SB_EEENS1_35KernelTmaWarpSpecializedCooperativeEEENS5_IJNSA_ILi256EEENSA_ILi64EEESG_EEENS_10tfloat32_tENS5_IJlSB_lEEESI_SJ_NS4_8TiledMMAINS4_8MMA_AtomIJNS4_4SM904GMMA29MMA_64x64x8_F32TF32TF32_SS_TNILNSN_7ScaleInE1ELSP_1EEEEEENS4_6LayoutINS5_IJNSA_ILi2EEESB_SB_EEENS5_IJSB_NSA_ILi0EEESV_EEEEENS5_IJNS4_10UnderscoreESY_SY_EEEEENS4_13SM90_TMA_LOADENS4_14ComposedLayoutINS4_7SwizzleILi3ELi4ELi3EEENS4_18smem_ptr_flag_bitsILi32EEENSS_INS5_IJNSA_ILi8EEENSA_ILi32EEEEEENS5_IJS18_SB_EEEEEEEvNS4_8identityES11_S1C_vS1D_EENS_8epilogue10collective6detail29Sm90TmaWarpSpecializedAdapterINS1G_15DefaultEpilogueISI_SJ_SJ_NS1F_6thread17LinearCombinationISI_Li1EffLNS1K_9ScaleType4KindE0ELNS_15FloatRoundStyleE2ESI_EENS1_15EpilogueDefaultEEEEEvvEEEEvNT_6ParamsE:
	.zero		1664


//--------------------- SYMBOLS --------------------------

	.type		.nv.reservedSmem.offset0,@object
	.size		.nv.reservedSmem.offset0,0x4
	.type		__assertfail,@function
